def matmul_kernel(
    a_ptr,
    b_ptr,
    c_ptr,
    M,
    N,
    K,
    stride_am,
    stride_ak,
    stride_bk,
    stride_bn,
    stride_cm,
    stride_cn,
    BLOCK_M: tl.constexpr,
    BLOCK_N: tl.constexpr,
    BLOCK_K: tl.constexpr,
    GROUP_M: tl.constexpr,
):
    pid = tl.program_id(axis=0)
    num_pid_m = tl.cdiv(M, BLOCK_M)
    num_pid_n = tl.cdiv(N, BLOCK_N)
    num_pid_in_group = GROUP_M * num_pid_n
    group_id = pid // num_pid_in_group
    first_pid_m = group_id * GROUP_M
    group_size_m = min(num_pid_m - first_pid_m, GROUP_M)
    pid_m = first_pid_m + ((pid % num_pid_in_group) % group_size_m)
    pid_n = (pid % num_pid_in_group) // group_size_m

    offs_am = (pid_m * BLOCK_M + tl.arange(0, BLOCK_M)) % M
    offs_bn = (pid_n * BLOCK_N + tl.arange(0, BLOCK_N)) % N
    offs_k = tl.arange(0, BLOCK_K)
    a_ptrs = a_ptr + offs_am[:, None] * stride_am + offs_k[None, :] * stride_ak
    b_ptrs = b_ptr + offs_k[:, None] * stride_bk + offs_bn[None, :] * stride_bn

    acc = tl.zeros((BLOCK_M, BLOCK_N), dtype=tl.float32)
    for kk in range(0, tl.cdiv(K, BLOCK_K)):
        a = tl.load(a_ptrs, mask=offs_k[None, :] < K - kk * BLOCK_K, other=0.0)
        b = tl.load(b_ptrs, mask=offs_k[:, None] < K - kk * BLOCK_K, other=0.0)
        acc = tl.dot(a, b, acc)
        a_ptrs += BLOCK_K * stride_ak
        b_ptrs += BLOCK_K * stride_bk

    c = acc.to(c_ptr.dtype.element_ty)
    offs_cm = pid_m * BLOCK_M + tl.arange(0, BLOCK_M)
    offs_cn = pid_n * BLOCK_N + tl.arange(0, BLOCK_N)
    c_ptrs = c_ptr + offs_cm[:, None] * stride_cm + offs_cn[None, :] * stride_cn
    mask = (offs_cm[:, None] < M) & (offs_cn[None, :] < N)
    tl.store(c_ptrs, c, mask=mask)

# config = {"BLOCK_K": 64, "BLOCK_M": 16, "BLOCK_N": 128, "GROUP_M": 8, "arch": "sm_100", "dtype": "fp16", "num_ctas": 1, "num_stages": 2, "num_warps": 8}
# arch = sm_100


// ===== COMPILED SASS (sm_100a) =====

	.target	sm_100a

	.elftype	@"ET_EXEC"


//--------------------- .note.nv.tkinfo           --------------------------
	.section	.note.nv.tkinfo,"",@"SHT_NOTE"
	.sectionflags	@"SHF_NOTE_NV_TKINFO"
	.tkinfo
        /*0018*/ 	.word	0x00000081
        /*0030*/ 	.string	""
        /*0030*/ 	.string	"ptxas-blackwell"
        /*0030*/ 	.string	"Cuda compilation tools, release 12.9, V12.9.86"
        /*0030*/ 	.string	"Build cuda_12.9.r12.9/compiler.36037853_0"
        /*0030*/ 	.string	"-v  -suppress-debug-info  -lineinfo  -arch sm_100a "



//--------------------- .note.nv.cuver            --------------------------
	.section	.note.nv.cuver,"",@"SHT_NOTE"
	.sectionflags	@"SHF_NOTE_NV_CUVER"
        /*0018*/ 	.short	0x0001
        /*001a*/ 	.short	0x0064
        /*001c*/ 	.short	0x0001
        /*001e*/ 	.short	0x0000
        /*0020*/ 	.short	0x0001
        /*0022*/ 	.short	0x0000


//--------------------- .nv.info                  --------------------------
	.section	.nv.info,"",@"SHT_CUDA_INFO"
	.align	4


	//----- nvinfo : EIATTR_REGCOUNT
	.align		4
        /*0000*/ 	.byte	0x04, 0x2f
        /*0002*/ 	.short	(.L_1 - .L_0)
	.align		4
.L_0:
        /*0004*/ 	.word	index@(matmul_kernel)
        /*0008*/ 	.word	0x000000a0


	//----- nvinfo : EIATTR_FRAME_SIZE
	.align		4
.L_1:
        /*000c*/ 	.byte	0x04, 0x11
        /*000e*/ 	.short	(.L_3 - .L_2)
	.align		4
.L_2:
        /*0010*/ 	.word	index@(matmul_kernel)
        /*0014*/ 	.word	0x00000000


	//----- nvinfo : EIATTR_MIN_STACK_SIZE
	.align		4
.L_3:
        /*0018*/ 	.byte	0x04, 0x12
        /*001a*/ 	.short	(.L_5 - .L_4)
	.align		4
.L_4:
        /*001c*/ 	.word	index@(matmul_kernel)
        /*0020*/ 	.word	0x00000000
.L_5:


//--------------------- .nv.info.matmul_kernel    --------------------------
	.section	.nv.info.matmul_kernel,"",@"SHT_CUDA_INFO"
	.sectionflags	@""
	.align	4


	//----- nvinfo : EIATTR_CUDA_API_VERSION
	.align		4
        /*0000*/ 	.byte	0x04, 0x37
        /*0002*/ 	.short	(.L_7 - .L_6)
.L_6:
        /*0004*/ 	.word	0x00000081


	//----- nvinfo : EIATTR_KPARAM_INFO
	.align		4
.L_7:
        /*0008*/ 	.byte	0x04, 0x17
        /*000a*/ 	.short	(.L_9 - .L_8)
.L_8:
        /*000c*/ 	.word	0x00000000
        /*0010*/ 	.short	0x000d
        /*0012*/ 	.short	0x0048
        /*0014*/ 	.byte	0x00, 0xf4, 0x21, 0x00


	//----- nvinfo : EIATTR_KPARAM_INFO
	.align		4
.L_9:
        /*0018*/ 	.byte	0x04, 0x17
        /*001a*/ 	.short	(.L_11 - .L_10)
.L_10:
        /*001c*/ 	.word	0x00000000
        /*0020*/ 	.short	0x000c
        /*0022*/ 	.short	0x0040
        /*0024*/ 	.byte	0x00, 0xf4, 0x21, 0x00


	//----- nvinfo : EIATTR_KPARAM_INFO
	.align		4
.L_11:
        /*0028*/ 	.byte	0x04, 0x17
        /*002a*/ 	.short	(.L_13 - .L_12)
.L_12:
        /*002c*/ 	.word	0x00000000
        /*0030*/ 	.short	0x000b
        /*0032*/ 	.short	0x0038
        /*0034*/ 	.byte	0x00, 0xf0, 0x11, 0x00


	//----- nvinfo : EIATTR_KPARAM_INFO
	.align		4
.L_13:
        /*0038*/ 	.byte	0x04, 0x17
        /*003a*/ 	.short	(.L_15 - .L_14)
.L_14:
        /*003c*/ 	.word	0x00000000
        /*0040*/ 	.short	0x000a
        /*0042*/ 	.short	0x0034
        /*0044*/ 	.byte	0x00, 0xf0, 0x11, 0x00


	//----- nvinfo : EIATTR_KPARAM_INFO
	.align		4
.L_15:
        /*0048*/ 	.byte	0x04, 0x17
        /*004a*/ 	.short	(.L_17 - .L_16)
.L_16:
        /*004c*/ 	.word	0x00000000
        /*0050*/ 	.short	0x0009
        /*0052*/ 	.short	0x0030
        /*0054*/ 	.byte	0x00, 0xf0, 0x11, 0x00


	//----- nvinfo : EIATTR_KPARAM_INFO
	.align		4
.L_17:
        /*0058*/ 	.byte	0x04, 0x17
        /*005a*/ 	.short	(.L_19 - .L_18)
.L_18:
        /*005c*/ 	.word	0x00000000
        /*0060*/ 	.short	0x0008
        /*0062*/ 	.short	0x002c
        /*0064*/ 	.byte	0x00, 0xf0, 0x11, 0x00


	//----- nvinfo : EIATTR_KPARAM_INFO
	.align		4
.L_19:
        /*0068*/ 	.byte	0x04, 0x17
        /*006a*/ 	.short	(.L_21 - .L_20)
.L_20:
        /*006c*/ 	.word	0x00000000
        /*0070*/ 	.short	0x0007
        /*0072*/ 	.short	0x0028
        /*0074*/ 	.byte	0x00, 0xf0, 0x11, 0x00


	//----- nvinfo : EIATTR_KPARAM_INFO
	.align		4
.L_21:
        /*0078*/ 	.byte	0x04, 0x17
        /*007a*/ 	.short	(.L_23 - .L_22)
.L_22:
        /*007c*/ 	.word	0x00000000
        /*0080*/ 	.short	0x0006
        /*0082*/ 	.short	0x0024
        /*0084*/ 	.byte	0x00, 0xf0, 0x11, 0x00


	//----- nvinfo : EIATTR_KPARAM_INFO
	.align		4
.L_23:
        /*0088*/ 	.byte	0x04, 0x17
        /*008a*/ 	.short	(.L_25 - .L_24)
.L_24:
        /*008c*/ 	.word	0x00000000
        /*0090*/ 	.short	0x0005
        /*0092*/ 	.short	0x0020
        /*0094*/ 	.byte	0x00, 0xf0, 0x11, 0x00


	//----- nvinfo : EIATTR_KPARAM_INFO
	.align		4
.L_25:
        /*0098*/ 	.byte	0x04, 0x17
        /*009a*/ 	.short	(.L_27 - .L_26)
.L_26:
        /*009c*/ 	.word	0x00000000
        /*00a0*/ 	.short	0x0004
        /*00a2*/ 	.short	0x001c
        /*00a4*/ 	.byte	0x00, 0xf0, 0x11, 0x00


	//----- nvinfo : EIATTR_KPARAM_INFO
	.align		4
.L_27:
        /*00a8*/ 	.byte	0x04, 0x17
        /*00aa*/ 	.short	(.L_29 - .L_28)
.L_28:
        /*00ac*/ 	.word	0x00000000
        /*00b0*/ 	.short	0x0003
        /*00b2*/ 	.short	0x0018
        /*00b4*/ 	.byte	0x00, 0xf0, 0x11, 0x00


	//----- nvinfo : EIATTR_KPARAM_INFO
	.align		4
.L_29:
        /*00b8*/ 	.byte	0x04, 0x17
        /*00ba*/ 	.short	(.L_31 - .L_30)
.L_30:
        /*00bc*/ 	.word	0x00000000
        /*00c0*/ 	.short	0x0002
        /*00c2*/ 	.short	0x0010
        /*00c4*/ 	.byte	0x00, 0xf4, 0x21, 0x00


	//----- nvinfo : EIATTR_KPARAM_INFO
	.align		4
.L_31:
        /*00c8*/ 	.byte	0x04, 0x17
        /*00ca*/ 	.short	(.L_33 - .L_32)
.L_32:
        /*00cc*/ 	.word	0x00000000
        /*00d0*/ 	.short	0x0001
        /*00d2*/ 	.short	0x0008
        /*00d4*/ 	.byte	0x00, 0xf4, 0x21, 0x00


	//----- nvinfo : EIATTR_KPARAM_INFO
	.align		4
.L_33:
        /*00d8*/ 	.byte	0x04, 0x17
        /*00da*/ 	.short	(.L_35 - .L_34)
.L_34:
        /*00dc*/ 	.word	0x00000000
        /*00e0*/ 	.short	0x0000
        /*00e2*/ 	.short	0x0000
        /*00e4*/ 	.byte	0x00, 0xf4, 0x21, 0x00


	//----- nvinfo : EIATTR_SPARSE_MMA_MASK
	.align		4
.L_35:
        /*00e8*/ 	.byte	0x03, 0x50
        /*00ea*/ 	.short	0x0000


	//----- nvinfo : EIATTR_MAXREG_COUNT
	.align		4
        /*00ec*/ 	.byte	0x03, 0x1b
        /*00ee*/ 	.short	0x00ff


	//----- nvinfo : EIATTR_NUM_BARRIERS
	.align		4
        /*00f0*/ 	.byte	0x02, 0x4c
        /*00f2*/ 	.byte	0x01
	.zero		1


	//----- nvinfo : EIATTR_VRC_CTA_INIT_COUNT
	.align		4
        /*00f4*/ 	.byte	0x02, 0x4a
	.zero		1
	.zero		1


	//----- nvinfo : EIATTR_EXIT_INSTR_OFFSETS
	.align		4
        /*00f8*/ 	.byte	0x04, 0x1c
        /*00fa*/ 	.short	(.L_37 - .L_36)


	//   ....[0]....
.L_36:
        /*00fc*/ 	.word	0x00003d50


	//   ....[1]....
        /*0100*/ 	.word	0x00003d80


	//----- nvinfo : EIATTR_REQNTID
	.align		4
.L_37:
        /*0104*/ 	.byte	0x04, 0x10
        /*0106*/ 	.short	(.L_39 - .L_38)
.L_38:
        /*0108*/ 	.word	0x00000100
        /*010c*/ 	.word	0x00000001
        /*0110*/ 	.word	0x00000001


	//----- nvinfo : EIATTR_CBANK_PARAM_SIZE
	.align		4
.L_39:
        /*0114*/ 	.byte	0x03, 0x19
        /*0116*/ 	.short	0x0050


	//----- nvinfo : EIATTR_PARAM_CBANK
	.align		4
        /*0118*/ 	.byte	0x04, 0x0a
        /*011a*/ 	.short	(.L_41 - .L_40)
	.align		4
.L_40:
        /*011c*/ 	.word	index@(.nv.constant0.matmul_kernel)
        /*0120*/ 	.short	0x0380
        /*0122*/ 	.short	0x0050


	//----- nvinfo : EIATTR_SW_WAR
	.align		4
.L_41:
        /*0124*/ 	.byte	0x04, 0x36
        /*0126*/ 	.short	(.L_43 - .L_42)
.L_42:
        /*0128*/ 	.word	0x00000008
.L_43:


//--------------------- .nv.compat                --------------------------
	.section	.nv.compat,"",@"SHT_CUDA_COMPAT_INFO"
	.align	4
        /*0000*/ 	.byte	0x02, 0x02, 0x01, 0x00, 0x02, 0x05, 0x05, 0x00, 0x02, 0x03, 0x00, 0x00, 0x02, 0x06, 0x01, 0x00


//--------------------- .nv.callgraph             --------------------------
	.section	.nv.callgraph,"",@"SHT_CUDA_CALLGRAPH"
	.align	4
	.sectionentsize	8
	.align		4
        /*0000*/ 	.word	0x00000000
	.align		4
        /*0004*/ 	.word	0xffffffff
	.align		4
        /*0008*/ 	.word	0x00000000
	.align		4
        /*000c*/ 	.word	0xfffffffe
	.align		4
        /*0010*/ 	.word	0x00000000
	.align		4
        /*0014*/ 	.word	0xfffffffd
	.align		4
        /*0018*/ 	.word	0x00000000
	.align		4
        /*001c*/ 	.word	0xfffffffc


//--------------------- .text.matmul_kernel       --------------------------
	.section	.text.matmul_kernel,"ax",@progbits
	.align	128
        .global         matmul_kernel
        .type           matmul_kernel,@function
        .size           matmul_kernel,(.L_x_3 - matmul_kernel)
        .other          matmul_kernel,@"STO_CUDA_ENTRY STV_DEFAULT"
matmul_kernel:
.text.matmul_kernel:
[----:B------:R-:W0:Y:S08]  /*0000*/  LDC R1, c[0x0][0x37c] ;  /* 0x0000df00ff017b82 */ /* 0x000e300000000800 */
[----:B------:R-:W1:Y:S01]  /*0010*/  LDC.64 R16, c[0x0][0x398] ;  /* 0x0000e600ff107b82 */ /* 0x000e620000000a00 */
[----:B------:R-:W2:Y:S01]  /*0020*/  S2R R5, SR_CTAID.X ;  /* 0x0000000000057919 */ /* 0x000ea20000002500 */
[----:B------:R-:W3:Y:S01]  /*0030*/  LDCU UR4, c[0x0][0x3a0] ;  /* 0x00007400ff0477ac */ /* 0x000ee20008000800 */
[----:B------:R-:W-:Y:S01]  /*0040*/  UMOV UR5, 0x400 ;  /* 0x0000040000057882 */ /* 0x000fe20000000000 */
[----:B------:R-:W4:Y:S04]  /*0050*/  LDCU.64 UR10, c[0x0][0x358] ;  /* 0x00006b00ff0a77ac */ /* 0x000f280008000a00 */
[----:B------:R-:W5:Y:S01]  /*0060*/  S2UR UR6, SR_CgaCtaId ;  /* 0x00000000000679c3 */ /* 0x000f620000008800 */
[----:B---3--:R-:W-:Y:S01]  /*0070*/  UIADD3 UR4, UPT, UPT, UR4, 0x3f, URZ ;  /* 0x0000003f04047890 */ /* 0x008fe2000fffe0ff */
[----:B-1----:R-:W-:-:S03]  /*0080*/  VIADD R0, R17, 0x7f ;  /* 0x0000007f11007836 */ /* 0x002fc60000000000 */
[----:B------:R-:W-:Y:S02]  /*0090*/  UISETP.GT.AND UP0, UPT, UR4, 0x3f, UPT ;  /* 0x0000003f0400788c */ /* 0x000fe4000bf04270 */
[----:B------:R-:W-:Y:S01]  /*00a0*/  SHF.R.S32.HI R3, RZ, 0x1f, R0 ;  /* 0x0000001fff037819 */ /* 0x000fe20000011400 */
[----:B-----5:R-:W-:-:S03]  /*00b0*/  ULEA UR5, UR6, UR5, 0x18 ;  /* 0x0000000506057291 */ /* 0x020fc6000f8ec0ff */
[----:B------:R-:W-:Y:S02]  /*00c0*/  LEA.HI R3, R3, R0, RZ, 0x7 ;  /* 0x0000000003037211 */ /* 0x000fe400078f38ff */
[----:B--2---:R-:W-:Y:S02]  /*00d0*/  IABS R8, R5 ;  /* 0x0000000500087213 */ /* 0x004fe40000000000 */
[----:B------:R-:W-:-:S05]  /*00e0*/  SHF.R.S32.HI R3, RZ, 0x7, R3 ;  /* 0x00000007ff037819 */ /* 0x000fca0000011403 */
[----:B------:R-:W-:-:S05]  /*00f0*/  IMAD.SHL.U32 R4, R3, 0x8, RZ ;  /* 0x0000000803047824 */ /* 0x000fca00078e00ff */
[-C--:B------:R-:W-:Y:S02]  /*0100*/  IABS R7, R4.reuse ;  /* 0x0000000400077213 */ /* 0x080fe40000000000 */
[----:B------:R-:W-:Y:S02]  /*0110*/  IABS R10, R4 ;  /* 0x00000004000a7213 */ /* 0x000fe40000000000 */
[----:B------:R-:W1:Y:S08]  /*0120*/  I2F.RP R0, R7 ;  /* 0x0000000700007306 */ /* 0x000e700000209400 */
[----:B-1----:R-:W1:Y:S02]  /*0130*/  MUFU.RCP R0, R0 ;  /* 0x0000000000007308 */ /* 0x002e640000001000 */
[----:B-1----:R-:W-:-:S02]  /*0140*/  VIADD R2, R0, 0xffffffe ;  /* 0x0ffffffe00027836 */ /* 0x002fc40000000000 */
[----:B------:R-:W-:-:S04]  /*0150*/  IMAD.MOV R0, RZ, RZ, -R10 ;  /* 0x000000ffff007224 */ /* 0x000fc800078e0a0a */
[----:B------:R1:W2:Y:S02]  /*0160*/  F2I.FTZ.U32.TRUNC.NTZ R3, R2 ;  /* 0x0000000200037305 */ /* 0x0002a4000021f000 */
[----:B-1----:R-:W-:Y:S02]  /*0170*/  IMAD.MOV.U32 R2, RZ, RZ, RZ ;  /* 0x000000ffff027224 */ /* 0x002fe400078e00ff */
[----:B--2---:R-:W-:-:S04]  /*0180*/  IMAD.MOV R6, RZ, RZ, -R3 ;  /* 0x000000ffff067224 */ /* 0x004fc800078e0a03 */
[----:B------:R-:W-:Y:S02]  /*0190*/  IMAD R9, R6, R7, RZ ;  /* 0x0000000706097224 */ /* 0x000fe400078e02ff */
[----:B------:R-:W-:Y:S02]  /*01a0*/  IMAD.MOV.U32 R6, RZ, RZ, R8 ;  /* 0x000000ffff067224 */ /* 0x000fe400078e0008 */
[----:B------:R-:W-:-:S06]  /*01b0*/  IMAD.HI.U32 R3, R3, R9, R2 ;  /* 0x0000000903037227 */ /* 0x000fcc00078e0002 */
[----:B------:R-:W-:-:S04]  /*01c0*/  IMAD.HI.U32 R3, R3, R6, RZ ;  /* 0x0000000603037227 */ /* 0x000fc800078e00ff */
[----:B------:R-:W-:-:S05]  /*01d0*/  IMAD R0, R3, R0, R6 ;  /* 0x0000000003007224 */ /* 0x000fca00078e0206 */
[----:B------:R-:W-:-:S13]  /*01e0*/  ISETP.GT.U32.AND P1, PT, R7, R0, PT ;  /* 0x000000000700720c */ /* 0x000fda0003f24070 */
[----:B------:R-:W-:Y:S02]  /*01f0*/  @!P1 IMAD.IADD R0, R0, 0x1, -R7 ;  /* 0x0000000100009824 */ /* 0x000fe400078e0a07 */
[----:B------:R-:W-:Y:S01]  /*0200*/  @!P1 VIADD R3, R3, 0x1 ;  /* 0x0000000103039836 */ /* 0x000fe20000000000 */
[----:B------:R-:W-:Y:S02]  /*0210*/  ISETP.NE.AND P1, PT, R4, RZ, PT ;  /* 0x000000ff0400720c */ /* 0x000fe40003f25270 */
[----:B------:R-:W-:Y:S02]  /*0220*/  ISETP.GE.U32.AND P0, PT, R0, R7, PT ;  /* 0x000000070000720c */ /* 0x000fe40003f06070 */
[----:B------:R-:W-:-:S04]  /*0230*/  LOP3.LUT R0, R5, R4, RZ, 0x3c, !PT ;  /* 0x0000000405007212 */ /* 0x000fc800078e3cff */
[----:B------:R-:W-:Y:S01]  /*0240*/  ISETP.GE.AND P2, PT, R0, RZ, PT ;  /* 0x000000ff0000720c */ /* 0x000fe20003f46270 */
[----:B------:R-:W-:-:S06]  /*0250*/  VIADD R0, R16, 0xf ;  /* 0x0000000f10007836 */ /* 0x000fcc0000000000 */
[----:B------:R-:W-:-:S04]  /*0260*/  @P0 VIADD R3, R3, 0x1 ;  /* 0x0000000103030836 */ /* 0x000fc80000000000 */
[----:B------:R-:W-:Y:S01]  /*0270*/  IMAD.MOV.U32 R2, RZ, RZ, R3 ;  /* 0x000000ffff027224 */ /* 0x000fe200078e0003 */
[----:B------:R-:W-:-:S03]  /*0280*/  SHF.R.S32.HI R3, RZ, 0x1f, R0 ;  /* 0x0000001fff037819 */ /* 0x000fc60000011400 */
[----:B------:R-:W-:Y:S01]  /*0290*/  @!P2 IMAD.MOV R2, RZ, RZ, -R2 ;  /* 0x000000ffff02a224 */ /* 0x000fe200078e0a02 */
[----:B------:R-:W-:Y:S02]  /*02a0*/  @!P1 LOP3.LUT R2, RZ, R4, RZ, 0x33, !PT ;  /* 0x00000004ff029212 */ /* 0x000fe400078e33ff */
[----:B------:R-:W-:-:S03]  /*02b0*/  LEA.HI R3, R3, R0, RZ, 0x4 ;  /* 0x0000000003037211 */ /* 0x000fc600078f20ff */
[----:B------:R-:W-:Y:S02]  /*02c0*/  IMAD.SHL.U32 R6, R2, 0x8, RZ ;  /* 0x0000000802067824 */ /* 0x000fe400078e00ff */
[----:B------:R-:W-:-:S03]  /*02d0*/  IMAD.MOV R2, RZ, RZ, -R2 ;  /* 0x000000ffff027224 */ /* 0x000fc600078e0a02 */
[----:B------:R-:W-:Y:S01]  /*02e0*/  LEA.HI.SX32 R3, R3, -R6, 0x1c ;  /* 0x8000000603037211 */ /* 0x000fe200078fe2ff */
[----:B------:R-:W-:-:S03]  /*02f0*/  IMAD R11, R4, R2, R5 ;  /* 0x00000002040b7224 */ /* 0x000fc600078e0205 */
[----:B------:R-:W-:-:S04]  /*0300*/  VIMNMX R8, PT, PT, R3, 0x8, PT ;  /* 0x0000000803087848 */ /* 0x000fc80003fe0100 */
[-C--:B------:R-:W-:Y:S02]  /*0310*/  IABS R7, R8.reuse ;  /* 0x0000000800077213 */ /* 0x080fe40000000000 */
[----:B------:R-:W-:Y:S02]  /*0320*/  IABS R4, R8 ;  /* 0x0000000800047213 */ /* 0x000fe40000000000 */
[----:B------:R-:W1:Y:S08]  /*0330*/  I2F.RP R0, R7 ;  /* 0x0000000700007306 */ /* 0x000e700000209400 */
[----:B-1----:R-:W1:Y:S02]  /*0340*/  MUFU.RCP R0, R0 ;  /* 0x0000000000007308 */ /* 0x002e640000001000 */
[----:B-1----:R-:W-:-:S02]  /*0350*/  VIADD R3, R0, 0xffffffe ;  /* 0x0ffffffe00037836 */ /* 0x002fc40000000000 */
[----:B------:R-:W-:-:S04]  /*0360*/  IMAD.MOV R0, RZ, RZ, -R4 ;  /* 0x000000ffff007224 */ /* 0x000fc800078e0a04 */
[----:B------:R-:W1:Y:S02]  /*0370*/  F2I.FTZ.U32.TRUNC.NTZ R3, R3 ;  /* 0x0000000300037305 */ /* 0x000e64000021f000 */
[----:B-1----:R-:W-:-:S04]  /*0380*/  IMAD.MOV R9, RZ, RZ, -R3 ;  /* 0x000000ffff097224 */ /* 0x002fc800078e0a03 */
[----:B------:R-:W-:Y:S01]  /*0390*/  IMAD.MOV.U32 R2, RZ, RZ, R9 ;  /* 0x000000ffff027224 */ /* 0x000fe200078e0009 */
[----:B------:R-:W-:-:S03]  /*03a0*/  IABS R9, R11 ;  /* 0x0000000b00097213 */ /* 0x000fc60000000000 */
[----:B------:R-:W-:Y:S02]  /*03b0*/  IMAD R5, R2, R7, RZ ;  /* 0x0000000702057224 */ /* 0x000fe400078e02ff */
[----:B------:R-:W-:-:S04]  /*03c0*/  IMAD.MOV.U32 R2, RZ, RZ, RZ ;  /* 0x000000ffff027224 */ /* 0x000fc800078e00ff */
        /* <DEDUP_REMOVED lines=9> */
[----:B------:R-:W-:Y:S02]  /*0460*/  ISETP.GE.AND P2, PT, R0, RZ, PT ;  /* 0x000000ff0000720c */ /* 0x000fe40003f46270 */
[----:B------:R-:W1:Y:S05]  /*0470*/  S2R R0, SR_TID.X ;  /* 0x0000000000007919 */ /* 0x000e6a0000002100 */
[----:B------:R-:W-:Y:S01]  /*0480*/  @P0 VIADD R2, R2, 0x1 ;  /* 0x0000000102020836 */ /* 0x000fe20000000000 */
[----:B------:R-:W-:-:S05]  /*0490*/  PLOP3.LUT P0, PT, PT, PT, UP0, 0x80, 0x8 ;  /* 0x000000000008781c */ /* 0x000fca0003f0f008 */
[----:B------:R-:W-:Y:S01]  /*04a0*/  @!P2 IMAD.MOV R2, RZ, RZ, -R2 ;  /* 0x000000ffff02a224 */ /* 0x000fe200078e0a02 */
[----:B------:R-:W-:-:S05]  /*04b0*/  @!P1 LOP3.LUT R2, RZ, R8, RZ, 0x33, !PT ;  /* 0x00000008ff029212 */ /* 0x000fca00078e33ff */
[----:B------:R-:W-:Y:S02]  /*04c0*/  IMAD.MOV R3, RZ, RZ, -R2 ;  /* 0x000000ffff037224 */ /* 0x000fe400078e0a02 */
[----:B------:R-:W-:Y:S02]  /*04d0*/  @!P0 CS2R R28, SRZ ;  /* 0x00000000001c8805 */ /* 0x000fe4000001ff00 */
[----:B------:R-:W-:Y:S01]  /*04e0*/  @!P0 CS2R R30, SRZ ;  /* 0x00000000001e8805 */ /* 0x000fe2000001ff00 */
[----:B------:R-:W-:Y:S02]  /*04f0*/  IMAD R3, R8, R3, R11 ;  /* 0x0000000308037224 */ /* 0x000fe400078e020b */
[----:B------:R-:W-:Y:S02]  /*0500*/  IMAD.SHL.U32 R75, R2, 0x80, RZ ;  /* 0x00000080024b7824 */ /* 0x000fe400078e00ff */
[----:B------:R-:W-:Y:S01]  /*0510*/  IMAD.IADD R3, R6, 0x1, R3 ;  /* 0x0000000106037824 */ /* 0x000fe200078e0203 */
[C---:B-1----:R-:W-:Y:S01]  /*0520*/  LOP3.LUT R72, R0.reuse, 0xf, RZ, 0xc0, !PT ;  /* 0x0000000f00487812 */ /* 0x042fe200078ec0ff */
[----:B------:R-:W-:Y:S01]  /*0530*/  @!P0 IMAD.SHL.U32 R97, R0, 0x20, RZ ;  /* 0x0000002000618824 */ /* 0x000fe200078e00ff */
[----:B------:R-:W-:-:S02]  /*0540*/  SHF.R.U32.HI R74, RZ, 0x4, R0 ;  /* 0x00000004ff4a7819 */ /* 0x000fc40000011600 */
[----:B------:R-:W-:Y:S01]  /*0550*/  LEA.HI R73, R0, 0x30, RZ, 0x1c ;  /* 0x0000003000497811 */ /* 0x000fe200078fe0ff */
[----:B------:R-:W-:Y:S01]  /*0560*/  IMAD R72, R3, 0x10, R72 ;  /* 0x0000001003487824 */ /* 0x000fe200078e0248 */
[----:B------:R-:W-:Y:S02]  /*0570*/  SGXT.U32 R74, R74, 0x4 ;  /* 0x000000044a4a781a */ /* 0x000fe40000000000 */
[----:B------:R-:W-:Y:S01]  /*0580*/  @!P0 LOP3.LUT R97, R97, 0x60, RZ, 0xc0, !PT ;  /* 0x0000006061618812 */ /* 0x000fe200078ec0ff */
[----:B0---4-:R-:W-:Y:S06]  /*0590*/  BRA.U !UP0, `(.L_x_0) ;  /* 0x0000003108ac7547 */ /* 0x011fec000b800000 */
[----:B------:R-:W-:Y:S01]  /*05a0*/  IABS R14, R16 ;  /* 0x00000010000e7213 */ /* 0x000fe20000000000 */
[C---:B------:R-:W-:Y:S01]  /*05b0*/  IMAD.SHL.U32 R97, R0.reuse, 0x20, RZ ;  /* 0x0000002000617824 */ /* 0x040fe200078e00ff */
[----:B------:R-:W-:Y:S01]  /*05c0*/  IABS R3, R17 ;  /* 0x0000001100037213 */ /* 0x000fe20000000000 */
[----:B------:R-:W-:Y:S01]  /*05d0*/  IMAD.SHL.U32 R13, R0, 0x2, RZ ;  /* 0x00000002000d7824 */ /* 0x000fe200078e00ff */
[----:B------:R-:W0:Y:S01]  /*05e0*/  I2F.RP R8, R14 ;  /* 0x0000000e00087306 */ /* 0x000e220000209400 */
[----:B------:R-:W-:Y:S01]  /*05f0*/  IABS R10, R72 ;  /* 0x00000048000a7213 */ /* 0x000fe20000000000 */
[----:B------:R-:W1:Y:S01]  /*0600*/  LDCU UR6, c[0x0][0x3b0] ;  /* 0x00007600ff0677ac */ /* 0x000e620008000800 */
[----:B------:R-:W-:Y:S01]  /*0610*/  ISETP.NE.AND P3, PT, R16, RZ, PT ;  /* 0x000000ff1000720c */ /* 0x000fe20003f65270 */
[----:B------:R-:W2:Y:S01]  /*0620*/  LDC R101, c[0x0][0x3ac] ;  /* 0x0000eb00ff657b82 */ /* 0x000ea20000000800 */
[C---:B------:R-:W-:Y:S01]  /*0630*/  LOP3.LUT R131, R74.reuse, 0x10, RZ, 0xfc, !PT ;  /* 0x000000104a837812 */ /* 0x040fe200078efcff */
[----:B------:R-:W3:Y:S01]  /*0640*/  LDCU UR7, c[0x0][0x3a8] ;  /* 0x00007500ff0777ac */ /* 0x000ee20008000800 */
[----:B------:R-:W-:Y:S01]  /*0650*/  LOP3.LUT R130, R74, 0x20, RZ, 0xfc, !PT ;  /* 0x000000204a827812 */ /* 0x000fe200078efcff */
[----:B------:R-:W4:Y:S01]  /*0660*/  I2F.RP R2, R3 ;  /* 0x0000000300027306 */ /* 0x000f220000209400 */
[----:B------:R-:W-:Y:S01]  /*0670*/  LOP3.LUT R82, R0, 0x3f, RZ, 0xc0, !PT ;  /* 0x0000003f00527812 */ /* 0x000fe200078ec0ff */
[----:B------:R-:W5:Y:S01]  /*0680*/  LDCU.128 UR12, c[0x0][0x380] ;  /* 0x00007000ff0c77ac */ /* 0x000f620008000c00 */
[----:B------:R-:W1:Y:S05]  /*0690*/  LDCU UR9, c[0x0][0x3a4] ;  /* 0x00007480ff0977ac */ /* 0x000e6a0008000800 */
[----:B0-----:R-:W0:Y:S01]  /*06a0*/  MUFU.RCP R8, R8 ;  /* 0x0000000800087308 */ /* 0x001e220000001000 */
[----:B------:R-:W1:Y:S07]  /*06b0*/  LDCU UR8, c[0x0][0x3a0] ;  /* 0x00007400ff0877ac */ /* 0x000e6e0008000800 */
[----:B----4-:R-:W4:Y:S01]  /*06c0*/  MUFU.RCP R2, R2 ;  /* 0x0000000200027308 */ /* 0x010f220000001000 */
[----:B---3--:R-:W-:-:S02]  /*06d0*/  IMAD R93, R131, UR7, RZ ;  /* 0x00000007835d7c24 */ /* 0x008fc4000f8e02ff */
[----:B------:R-:W-:Y:S02]  /*06e0*/  IMAD R89, R73, UR7, RZ ;  /* 0x0000000749597c24 */ /* 0x000fe4000f8e02ff */
[----:B------:R-:W-:Y:S02]  /*06f0*/  IMAD R91, R130, UR7, RZ ;  /* 0x00000007825b7c24 */ /* 0x000fe4000f8e02ff */
[----:B------:R-:W-:Y:S02]  /*0700*/  IMAD R95, R74, UR7, RZ ;  /* 0x000000074a5f7c24 */ /* 0x000fe4000f8e02ff */
[----:B0-----:R-:W-:Y:S02]  /*0710*/  VIADD R6, R8, 0xffffffe ;  /* 0x0ffffffe08067836 */ /* 0x001fe40000000000 */
[----:B--2---:R-:W-:Y:S02]  /*0720*/  IMAD.SHL.U32 R103, R101, 0x40, RZ ;  /* 0x0000004065677824 */ /* 0x004fe400078e00ff */
[----:B------:R0:W2:Y:S01]  /*0730*/  F2I.FTZ.U32.TRUNC.NTZ R7, R6 ;  /* 0x0000000600077305 */ /* 0x0000a2000021f000 */
[----:B------:R-:W-:-:S02]  /*0740*/  IMAD R101, R82, R101, RZ ;  /* 0x0000006552657224 */ /* 0x000fc400078e02ff */
[----:B----4-:R-:W-:Y:S01]  /*0750*/  VIADD R4, R2, 0xffffffe ;  /* 0x0ffffffe02047836 */ /* 0x010fe20000000000 */
[----:B------:R-:W-:-:S04]  /*0760*/  SHF.R.U32.HI R2, RZ, 0x6, R0 ;  /* 0x00000006ff027819 */ /* 0x000fc80000011600 */
[----:B------:R3:W4:Y:S01]  /*0770*/  F2I.FTZ.U32.TRUNC.NTZ R5, R4 ;  /* 0x0000000400057305 */ /* 0x000722000021f000 */
[----:B0-----:R-:W-:Y:S01]  /*0780*/  IMAD.MOV.U32 R6, RZ, RZ, RZ ;  /* 0x000000ffff067224 */ /* 0x001fe200078e00ff */
[----:B------:R-:W-:-:S04]  /*0790*/  SGXT.U32 R2, R2, 0x2 ;  /* 0x000000020202781a */ /* 0x000fc80000000000 */
[----:B------:R-:W-:Y:S01]  /*07a0*/  LOP3.LUT R15, R75, R2, RZ, 0xfc, !PT ;  /* 0x000000024b0f7212 */ /* 0x000fe200078efcff */
[--C-:B--2---:R-:W-:Y:S01]  /*07b0*/  IMAD.MOV R9, RZ, RZ, -R7.reuse ;  /* 0x000000ffff097224 */ /* 0x104fe200078e0a07 */
[----:B------:R-:W-:Y:S01]  /*07c0*/  LOP3.LUT R2, R0, 0x7, RZ, 0xc0, !PT ;  /* 0x0000000700027812 */ /* 0x000fe200078ec0ff */
[----:B---3--:R-:W-:Y:S01]  /*07d0*/  IMAD.MOV.U32 R4, RZ, RZ, RZ ;  /* 0x000000ffff047224 */ /* 0x008fe200078e00ff */
[----:B------:R-:W-:Y:S01]  /*07e0*/  LOP3.LUT R11, R15, 0x78, RZ, 0xfc, !PT ;  /* 0x000000780f0b7812 */ /* 0x000fe200078efcff */
[----:B------:R-:W-:Y:S01]  /*07f0*/  IMAD R9, R9, R14, RZ ;  /* 0x0000000e09097224 */ /* 0x000fe200078e02ff */
[----:B------:R-:W-:Y:S02]  /*0800*/  LOP3.LUT R18, R15, 0x6c, RZ, 0xfc, !PT ;  /* 0x0000006c0f127812 */ /* 0x000fe400078efcff */
[----:B------:R-:W-:Y:S01]  /*0810*/  ISETP.GE.AND P1, PT, R11, RZ, PT ;  /* 0x000000ff0b00720c */ /* 0x000fe20003f26270 */
[----:B------:R-:W-:Y:S01]  /*0820*/  IMAD.HI.U32 R7, R7, R9, R6 ;  /* 0x0000000907077227 */ /* 0x000fe200078e0006 */
[----:B------:R-:W-:-:S02]  /*0830*/  LOP3.LUT R19, R15, 0x5c, RZ, 0xfc, !PT ;  /* 0x0000005c0f137812 */ /* 0x000fc400078efcff */
[----:B------:R-:W-:Y:S01]  /*0840*/  LOP3.LUT R21, R15, 0x58, RZ, 0xfc, !PT ;  /* 0x000000580f157812 */ /* 0x000fe200078efcff */
[----:B----4-:R-:W-:Y:S01]  /*0850*/  IMAD.MOV R6, RZ, RZ, -R5 ;  /* 0x000000ffff067224 */ /* 0x010fe200078e0a05 */
[----:B------:R-:W-:Y:S01]  /*0860*/  IABS R22, R19 ;  /* 0x0000001300167213 */ /* 0x000fe20000000000 */
[----:B------:R-:W-:Y:S01]  /*0870*/  IMAD.HI.U32 R7, R7, R10, RZ ;  /* 0x0000000a07077227 */ /* 0x000fe200078e00ff */
[----:B------:R-:W-:Y:S02]  /*0880*/  IABS R24, R21 ;  /* 0x0000001500187213 */ /* 0x000fe40000000000 */
[C---:B------:R-:W-:Y:S01]  /*0890*/  LOP3.LUT R23, R15.reuse, 0x44, RZ, 0xfc, !PT ;  /* 0x000000440f177812 */ /* 0x040fe200078efcff */
[----:B------:R-:W-:Y:S01]  /*08a0*/  IMAD.MOV R7, RZ, RZ, -R7 ;  /* 0x000000ffff077224 */ /* 0x000fe200078e0a07 */
[C---:B------:R-:W-:Y:S01]  /*08b0*/  LOP3.LUT R25, R15.reuse, 0x8, RZ, 0xfc, !PT ;  /* 0x000000080f197812 */ /* 0x040fe200078efcff */
[----:B------:R-:W-:Y:S01]  /*08c0*/  IMAD R9, R6, R3, RZ ;  /* 0x0000000306097224 */ /* 0x000fe200078e02ff */
[----:B------:R-:W-:Y:S01]  /*08d0*/  IABS R34, R23 ;  /* 0x0000001700227213 */ /* 0x000fe20000000000 */
[----:B------:R-:W-:Y:S01]  /*08e0*/  IMAD R7, R14, R7, R10 ;  /* 0x000000070e077224 */ /* 0x000fe200078e020a */
[----:B------:R-:W-:Y:S01]  /*08f0*/  LOP3.LUT R10, R15, 0x7c, RZ, 0xfc, !PT ;  /* 0x0000007c0f0a7812 */ /* 0x000fe200078efcff */
[----:B------:R-:W-:Y:S01]  /*0900*/  IMAD.HI.U32 R4, R5, R9, R4 ;  /* 0x0000000905047227 */ /* 0x000fe200078e0004 */
[----:B------:R-:W-:-:S02]  /*0910*/  LOP3.LUT R5, R97, 0x1c00, RZ, 0xc0, !PT ;  /* 0x00001c0061057812 */ /* 0x000fc400078ec0ff */
[----:B------:R-:W-:Y:S01]  /*0920*/  IABS R8, R10 ;  /* 0x0000000a00087213 */ /* 0x000fe20000000000 */
[----:B------:R-:W-:Y:S01]  /*0930*/  IMAD.SHL.U32 R6, R2, 0x10, RZ ;  /* 0x0000001002067824 */ /* 0x000fe200078e00ff */
[----:B------:R-:W-:Y:S01]  /*0940*/  ISETP.GT.U32.AND P0, PT, R14, R7, PT ;  /* 0x000000070e00720c */ /* 0x000fe20003f04070 */
[----:B------:R-:W-:Y:S01]  /*0950*/  IMAD R5, R2, 0x80, R5 ;  /* 0x0000008002057824 */ /* 0x000fe200078e0205 */
[----:B------:R-:W-:Y:S01]  /*0960*/  IABS R9, R11 ;  /* 0x0000000b00097213 */ /* 0x000fe20000000000 */
[----:B------:R-:W-:Y:S01]  /*0970*/  IMAD.HI.U32 R2, R4, R8, RZ ;  /* 0x0000000804027227 */ /* 0x000fe200078e00ff */
[----:B------:R-:W-:Y:S02]  /*0980*/  LOP3.LUT R6, R6, 0x30, R13, 0x78, !PT ;  /* 0x0000003006067812 */ /* 0x000fe400078e780d */
[----:B------:R-:W-:Y:S02]  /*0990*/  ISETP.GE.AND P5, PT, R10, RZ, PT ;  /* 0x000000ff0a00720c */ /* 0x000fe40003fa6270 */
[----:B------:R-:W-:Y:S01]  /*09a0*/  LOP3.LUT R11, R15, 0x70, RZ, 0xfc, !PT ;  /* 0x000000700f0b7812 */ /* 0x000fe200078efcff */
[----:B------:R-:W-:Y:S01]  /*09b0*/  IMAD.IADD R76, R5, 0x1, R6 ;  /* 0x00000001054c7824 */ /* 0x000fe200078e0206 */
[----:B------:R-:W-:Y:S01]  /*09c0*/  LOP3.LUT R5, R15, 0x74, RZ, 0xfc, !PT ;  /* 0x000000740f057812 */ /* 0x000fe200078efcff */
[----:B------:R-:W-:Y:S01]  /*09d0*/  IMAD.MOV R6, RZ, RZ, -R2 ;  /* 0x000000ffff067224 */ /* 0x000fe200078e0a02 */
[----:B------:R-:W-:Y:S01]  /*09e0*/  IABS R12, R11 ;  /* 0x0000000b000c7213 */ /* 0x000fe20000000000 */
[----:B------:R-:W-:Y:S01]  /*09f0*/  @!P0 IMAD.IADD R7, R7, 0x1, -R14 ;  /* 0x0000000107078824 */ /* 0x000fe200078e0a0e */
[----:B------:R-:W-:Y:S01]  /*0a00*/  ISETP.GE.AND P4, PT, R5, RZ, PT ;  /* 0x000000ff0500720c */ /* 0x000fe20003f86270 */
[----:B------:R-:W-:Y:S01]  /*0a10*/  IMAD R6, R3, R6, R8 ;  /* 0x0000000603067224 */ /* 0x000fe200078e0208 */
[----:B------:R-:W-:Y:S01]  /*0a20*/  IABS R10, R5 ;  /* 0x00000005000a7213 */ /* 0x000fe20000000000 */
[----:B------:R-:W-:Y:S01]  /*0a30*/  IMAD.HI.U32 R2, R4, R9, RZ ;  /* 0x0000000904027227 */ /* 0x000fe200078e00ff */
[----:B------:R-:W-:-:S02]  /*0a40*/  ISETP.GT.U32.AND P2, PT, R14, R7, PT ;  /* 0x000000070e00720c */ /* 0x000fc40003f44070 */
[----:B------:R-:W-:Y:S01]  /*0a50*/  ISETP.GT.U32.AND P0, PT, R3, R6, PT ;  /* 0x000000060300720c */ /* 0x000fe20003f04070 */
[----:B------:R-:W-:Y:S01]  /*0a60*/  IMAD.MOV R2, RZ, RZ, -R2 ;  /* 0x000000ffff027224 */ /* 0x000fe200078e0a02 */
[----:B------:R-:W-:Y:S02]  /*0a70*/  IABS R5, R18 ;  /* 0x0000001200057213 */ /* 0x000fe40000000000 */
[----:B------:R-:W-:Y:S01]  /*0a80*/  LOP3.LUT R27, R15, 0x4, RZ, 0xfc, !PT ;  /* 0x000000040f1b7812 */ /* 0x000fe200078efcff */
[C---:B------:R-:W-:Y:S01]  /*0a90*/  IMAD R8, R3.reuse, R2, R9 ;  /* 0x0000000203087224 */ /* 0x040fe200078e0209 */
[----:B------:R-:W-:Y:S01]  /*0aa0*/  IABS R64, R25 ;  /* 0x0000001900407213 */ /* 0x000fe20000000000 */
[----:B------:R-:W-:Y:S01]  /*0ab0*/  IMAD.HI.U32 R2, R4, R10, RZ ;  /* 0x0000000a04027227 */ /* 0x000fe200078e00ff */
[----:B------:R-:W-:Y:S02]  /*0ac0*/  IABS R66, R27 ;  /* 0x0000001b00427213 */ /* 0x000fe40000000000 */
[----:B------:R-:W-:Y:S01]  /*0ad0*/  ISETP.GT.U32.AND P6, PT, R3, R8, PT ;  /* 0x000000080300720c */ /* 0x000fe20003fc4070 */
[----:B------:R-:W-:Y:S01]  /*0ae0*/  @!P2 IMAD.IADD R7, R7, 0x1, -R14 ;  /* 0x000000010707a824 */ /* 0x000fe200078e0a0e */
[----:B------:R-:W-:Y:S01]  /*0af0*/  ISETP.GE.AND P2, PT, R72, RZ, PT ;  /* 0x000000ff4800720c */ /* 0x000fe20003f46270 */
[----:B------:R-:W-:Y:S01]  /*0b00*/  @!P0 IMAD.IADD R6, R6, 0x1, -R3 ;  /* 0x0000000106068824 */ /* 0x000fe200078e0a03 */
[----:B------:R-:W-:Y:S01]  /*0b10*/  IABS R68, R15 ;  /* 0x0000000f00447213 */ /* 0x000fe20000000000 */
[----:B------:R-:W-:Y:S01]  /*0b20*/  IMAD.MOV.U32 R14, RZ, RZ, R5 ;  /* 0x000000ffff0e7224 */ /* 0x000fe200078e0005 */
[----:B------:R-:W-:Y:S01]  /*0b30*/  LOP3.LUT R86, R76, 0x40, RZ, 0x3c, !PT ;  /* 0x000000404c567812 */ /* 0x000fe200078e3cff */
[----:B------:R-:W-:Y:S01]  /*0b40*/  IMAD.MOV R9, RZ, RZ, -R2 ;  /* 0x000000ffff097224 */ /* 0x000fe200078e0a02 */
[----:B------:R-:W-:Y:S01]  /*0b50*/  ISETP.GT.U32.AND P0, PT, R3, R6, PT ;  /* 0x000000060300720c */ /* 0x000fe20003f04070 */
[----:B------:R-:W-:-:S04]  /*0b60*/  IMAD.HI.U32 R2, R4, R14, RZ ;  /* 0x0000000e04027227 */ /* 0x000fc800078e00ff */
[----:B------:R-:W-:-:S04]  /*0b70*/  IMAD.HI.U32 R5, R4, R12, RZ ;  /* 0x0000000c04057227 */ /* 0x000fc800078e00ff */
[----:B------:R-:W-:Y:S02]  /*0b80*/  IMAD R10, R3, R9, R10 ;  /* 0x00000009030a7224 */ /* 0x000fe400078e020a */
[----:B------:R-:W-:Y:S02]  /*0b90*/  IMAD.MOV R9, RZ, RZ, -R2 ;  /* 0x000000ffff097224 */ /* 0x000fe400078e0a02 */
[----:B------:R-:W-:Y:S02]  /*0ba0*/  IMAD.MOV R5, RZ, RZ, -R5 ;  /* 0x000000ffff057224 */ /* 0x000fe400078e0a05 */
[----:B------:R-:W-:Y:S01]  /*0bb0*/  IMAD.MOV.U32 R2, RZ, RZ, R7 ;  /* 0x000000ffff027224 */ /* 0x000fe200078e0007 */
[----:B------:R-:W-:Y:S01]  /*0bc0*/  LOP3.LUT R7, R15, 0x68, RZ, 0xfc, !PT ;  /* 0x000000680f077812 */ /* 0x000fe200078efcff */
[--C-:B------:R-:W-:Y:S02]  /*0bd0*/  @!P6 IMAD.IADD R8, R8, 0x1, -R3.reuse ;  /* 0x000000010808e824 */ /* 0x100fe400078e0a03 */
[C---:B------:R-:W-:Y:S01]  /*0be0*/  IMAD R12, R3.reuse, R5, R12 ;  /* 0x00000005030c7224 */ /* 0x040fe200078e020c */
[----:B------:R-:W-:Y:S01]  /*0bf0*/  IABS R5, R7 ;  /* 0x0000000700057213 */ /* 0x000fe20000000000 */
[----:B------:R-:W-:Y:S01]  /*0c00*/  @!P2 IMAD.MOV R2, RZ, RZ, -R2 ;  /* 0x000000ffff02a224 */ /* 0x000fe200078e0a02 */
[C---:B------:R-:W-:Y:S01]  /*0c10*/  ISETP.GT.U32.AND P2, PT, R3.reuse, R10, PT ;  /* 0x0000000a0300720c */ /* 0x040fe20003f44070 */
[C---:B------:R-:W-:Y:S01]  /*0c20*/  IMAD R14, R3.reuse, R9, R14 ;  /* 0x00000009030e7224 */ /* 0x040fe200078e020e */
[C---:B------:R-:W-:Y:S01]  /*0c30*/  ISETP.GT.U32.AND P6, PT, R3.reuse, R8, PT ;  /* 0x000000080300720c */ /* 0x040fe20003fc4070 */
[----:B------:R-:W-:Y:S01]  /*0c40*/  @!P0 IMAD.IADD R6, R6, 0x1, -R3 ;  /* 0x0000000106068824 */ /* 0x000fe200078e0a03 */
[----:B------:R-:W-:Y:S01]  /*0c50*/  @!P3 LOP3.LUT R2, RZ, R16, RZ, 0x33, !PT ;  /* 0x00000010ff02b212 */ /* 0x000fe200078e33ff */
[----:B------:R-:W-:Y:S01]  /*0c60*/  IMAD.MOV.U32 R16, RZ, RZ, R5 ;  /* 0x000000ffff107224 */ /* 0x000fe200078e0005 */
[C---:B------:R-:W-:Y:S01]  /*0c70*/  ISETP.GT.U32.AND P3, PT, R3.reuse, R12, PT ;  /* 0x0000000c0300720c */ /* 0x040fe20003f64070 */
[----:B------:R-:W-:Y:S01]  /*0c80*/  @!P5 IMAD.MOV R6, RZ, RZ, -R6 ;  /* 0x000000ffff06d224 */ /* 0x000fe200078e0a06 */
[----:B------:R-:W-:Y:S01]  /*0c90*/  ISETP.GT.U32.AND P5, PT, R3, R14, PT ;  /* 0x0000000e0300720c */ /* 0x000fe20003fa4070 */
[----:B------:R-:W-:Y:S01]  /*0ca0*/  IMAD.HI.U32 R5, R4, R16, RZ ;  /* 0x0000001004057227 */ /* 0x000fe200078e00ff */
[----:B------:R-:W-:-:S02]  /*0cb0*/  LOP3.LUT R9, R15, 0x64, RZ, 0xfc, !PT ;  /* 0x000000640f097812 */ /* 0x000fc400078efcff */
[----:B------:R-:W-:Y:S01]  /*0cc0*/  ISETP.GE.AND P0, PT, R11, RZ, PT ;  /* 0x000000ff0b00720c */ /* 0x000fe20003f06270 */
[--C-:B------:R-:W-:Y:S01]  /*0cd0*/  @!P2 IMAD.IADD R10, R10, 0x1, -R3.reuse ;  /* 0x000000010a0aa824 */ /* 0x100fe200078e0a03 */
[----:B------:R-:W-:Y:S01]  /*0ce0*/  LOP3.LUT R11, R15, 0x60, RZ, 0xfc, !PT ;  /* 0x000000600f0b7812 */ /* 0x000fe200078efcff */
[----:B------:R-:W-:Y:S01]  /*0cf0*/  @!P6 IMAD.IADD R8, R8, 0x1, -R3 ;  /* 0x000000010808e824 */ /* 0x000fe200078e0a03 */
[----:B------:R-:W-:Y:S01]  /*0d00*/  ISETP.GE.AND P6, PT, R18, RZ, PT ;  /* 0x000000ff1200720c */ /* 0x000fe20003fc6270 */
[----:B------:R-:W-:Y:S01]  /*0d10*/  IMAD.MOV R5, RZ, RZ, -R5 ;  /* 0x000000ffff057224 */ /* 0x000fe200078e0a05 */
[----:B------:R-:W-:Y:S01]  /*0d20*/  IABS R18, R9 ;  /* 0x0000000900127213 */ /* 0x000fe20000000000 */
[--C-:B------:R-:W-:Y:S01]  /*0d30*/  @!P3 IMAD.IADD R12, R12, 0x1, -R3.reuse ;  /* 0x000000010c0cb824 */ /* 0x100fe200078e0a03 */
[C---:B------:R-:W-:Y:S01]  /*0d40*/  ISETP.GT.U32.AND P3, PT, R3.reuse, R10, PT ;  /* 0x0000000a0300720c */ /* 0x040fe20003f64070 */
[----:B------:R-:W-:Y:S01]  /*0d50*/  @!P5 IMAD.IADD R14, R14, 0x1, -R3 ;  /* 0x000000010e0ed824 */ /* 0x000fe200078e0a03 */
[----:B------:R-:W-:Y:S01]  /*0d60*/  IABS R20, R11 ;  /* 0x0000000b00147213 */ /* 0x000fe20000000000 */
[C---:B------:R-:W-:Y:S01]  /*0d70*/  IMAD R16, R3.reuse, R5, R16 ;  /* 0x0000000503107224 */ /* 0x040fe200078e0210 */
[----:B------:R-:W-:Y:S01]  /*0d80*/  ISETP.GT.U32.AND P5, PT, R3, R12, PT ;  /* 0x0000000c0300720c */ /* 0x000fe20003fa4070 */
[----:B------:R-:W-:Y:S01]  /*0d90*/  IMAD.HI.U32 R5, R4, R18, RZ ;  /* 0x0000001204057227 */ /* 0x000fe200078e00ff */
[----:B------:R-:W-:-:S03]  /*0da0*/  ISETP.GE.AND P2, PT, R7, RZ, PT ;  /* 0x000000ff0700720c */ /* 0x000fc60003f46270 */
[----:B------:R-:W-:Y:S01]  /*0db0*/  @!P1 IMAD.MOV R8, RZ, RZ, -R8 ;  /* 0x000000ffff089224 */ /* 0x000fe200078e0a08 */
[C---:B------:R-:W-:Y:S01]  /*0dc0*/  ISETP.GT.U32.AND P1, PT, R3.reuse, R14, PT ;  /* 0x0000000e0300720c */ /* 0x040fe20003f24070 */
[----:B------:R-:W-:Y:S02]  /*0dd0*/  IMAD.MOV R5, RZ, RZ, -R5 ;  /* 0x000000ffff057224 */ /* 0x000fe400078e0a05 */
[--C-:B------:R-:W-:Y:S01]  /*0de0*/  @!P3 IMAD.IADD R10, R10, 0x1, -R3.reuse ;  /* 0x000000010a0ab824 */ /* 0x100fe200078e0a03 */
[C---:B------:R-:W-:Y:S01]  /*0df0*/  ISETP.GT.U32.AND P3, PT, R3.reuse, R16, PT ;  /* 0x000000100300720c */ /* 0x040fe20003f64070 */
[C---:B------:R-:W-:Y:S02]  /*0e00*/  IMAD R18, R3.reuse, R5, R18 ;  /* 0x0000000503127224 */ /* 0x040fe400078e0212 */
[----:B------:R-:W-:Y:S02]  /*0e10*/  @!P5 IMAD.IADD R12, R12, 0x1, -R3 ;  /* 0x000000010c0cd824 */ /* 0x000fe400078e0a03 */
[----:B------:R-:W-:Y:S01]  /*0e20*/  IMAD.HI.U32 R5, R4, R20, RZ ;  /* 0x0000001404057227 */ /* 0x000fe200078e00ff */
[----:B------:R-:W-:-:S03]  /*0e30*/  ISETP.GT.U32.AND P5, PT, R3, R18, PT ;  /* 0x000000120300720c */ /* 0x000fc60003fa4070 */
[----:B------:R-:W-:Y:S01]  /*0e40*/  @!P1 IMAD.IADD R14, R14, 0x1, -R3 ;  /* 0x000000010e0e9824 */ /* 0x000fe200078e0a03 */
[----:B------:R-:W-:Y:S01]  /*0e50*/  ISETP.GE.AND P1, PT, R9, RZ, PT ;  /* 0x000000ff0900720c */ /* 0x000fe20003f26270 */
[----:B------:R-:W-:-:S04]  /*0e60*/  IMAD.HI.U32 R7, R4, R22, RZ ;  /* 0x0000001604077227 */ /* 0x000fc800078e00ff */
[----:B------:R-:W-:Y:S02]  /*0e70*/  IMAD.MOV R5, RZ, RZ, -R5 ;  /* 0x000000ffff057224 */ /* 0x000fe400078e0a05 */
[----:B------:R-:W-:-:S04]  /*0e80*/  IMAD.HI.U32 R9, R4, R24, RZ ;  /* 0x0000001804097227 */ /* 0x000fc800078e00ff */
[----:B------:R-:W-:Y:S01]  /*0e90*/  @!P3 IMAD.IADD R16, R16, 0x1, -R3 ;  /* 0x000000011010b824 */ /* 0x000fe200078e0a03 */
[----:B------:R-:W-:Y:S01]  /*0ea0*/  ISETP.GE.AND P3, PT, R11, RZ, PT ;  /* 0x000000ff0b00720c */ /* 0x000fe20003f66270 */
[----:B------:R-:W-:Y:S01]  /*0eb0*/  IMAD.MOV R7, RZ, RZ, -R7 ;  /* 0x000000ffff077224 */ /* 0x000fe200078e0a07 */
[----:B------:R-:W-:Y:S01]  /*0ec0*/  LOP3.LUT R11, R15, 0x50, RZ, 0xfc, !PT ;  /* 0x000000500f0b7812 */ /* 0x000fe200078efcff */
[C---:B------:R-:W-:Y:S02]  /*0ed0*/  IMAD R20, R3.reuse, R5, R20 ;  /* 0x0000000503147224 */ /* 0x040fe400078e0214 */
[----:B------:R-:W-:Y:S01]  /*0ee0*/  IMAD.MOV R9, RZ, RZ, -R9 ;  /* 0x000000ffff097224 */ /* 0x000fe200078e0a09 */
[----:B------:R-:W-:Y:S01]  /*0ef0*/  IABS R28, R11 ;  /* 0x0000000b001c7213 */ /* 0x000fe20000000000 */
[----:B------:R-:W-:Y:S01]  /*0f00*/  @!P5 IMAD.IADD R18, R18, 0x1, -R3 ;  /* 0x000000011212d824 */ /* 0x000fe200078e0a03 */
[C---:B------:R-:W-:Y:S01]  /*0f10*/  ISETP.GT.U32.AND P5, PT, R3.reuse, R16, PT ;  /* 0x000000100300720c */ /* 0x040fe20003fa4070 */
[----:B------:R-:W-:-:S02]  /*0f20*/  IMAD R22, R3, R7, R22 ;  /* 0x0000000703167224 */ /* 0x000fc400078e0216 */
[----:B------:R-:W-:Y:S01]  /*0f30*/  @!P0 IMAD.MOV R12, RZ, RZ, -R12 ;  /* 0x000000ffff0c8224 */ /* 0x000fe200078e0a0c */
[C---:B------:R-:W-:Y:S01]  /*0f40*/  ISETP.GT.U32.AND P0, PT, R3.reuse, R20, PT ;  /* 0x000000140300720c */ /* 0x040fe20003f04070 */
[----:B------:R-:W-:Y:S01]  /*0f50*/  IMAD R24, R3, R9, R24 ;  /* 0x0000000903187224 */ /* 0x000fe200078e0218 */
[----:B------:R-:W-:Y:S01]  /*0f60*/  LOP3.LUT R9, R15, 0x54, RZ, 0xfc, !PT ;  /* 0x000000540f097812 */ /* 0x000fe200078efcff */
[----:B------:R-:W-:Y:S01]  /*0f70*/  @!P6 IMAD.MOV R14, RZ, RZ, -R14 ;  /* 0x000000ffff0ee224 */ /* 0x000fe200078e0a0e */
[C---:B------:R-:W-:Y:S01]  /*0f80*/  ISETP.GT.U32.AND P6, PT, R3.reuse, R22, PT ;  /* 0x000000160300720c */ /* 0x040fe20003fc4070 */
[----:B------:R-:W-:Y:S01]  /*0f90*/  @!P4 IMAD.MOV R10, RZ, RZ, -R10 ;  /* 0x000000ffff0ac224 */ /* 0x000fe200078e0a0a */
[----:B------:R-:W-:Y:S01]  /*0fa0*/  IABS R26, R9 ;  /* 0x00000009001a7213 */ /* 0x000fe20000000000 */
[----:B-1----:R-:W-:Y:S01]  /*0fb0*/  IMAD R2, R2, UR9, RZ ;  /* 0x0000000902027c24 */ /* 0x002fe2000f8e02ff */
[----:B------:R-:W-:Y:S01]  /*0fc0*/  ISETP.GT.U32.AND P4, PT, R3, R18, PT ;  /* 0x000000120300720c */ /* 0x000fe20003f84070 */
[----:B------:R-:W-:Y:S01]  /*0fd0*/  @!P5 IMAD.IADD R16, R16, 0x1, -R3 ;  /* 0x000000011010d824 */ /* 0x000fe200078e0a03 */
[----:B------:R-:W-:Y:S01]  /*0fe0*/  ISETP.GE.AND P5, PT, R19, RZ, PT ;  /* 0x000000ff1300720c */ /* 0x000fe20003fa6270 */
[----:B------:R-:W-:Y:S01]  /*0ff0*/  IMAD.HI.U32 R5, R4, R26, RZ ;  /* 0x0000001a04057227 */ /* 0x000fe200078e00ff */
[----:B------:R-:W-:-:S03]  /*1000*/  LOP3.LUT R19, R15, 0x4c, RZ, 0xfc, !PT ;  /* 0x0000004c0f137812 */ /* 0x000fc600078efcff */
[----:B------:R-:W-:Y:S01]  /*1010*/  @!P0 IMAD.IADD R20, R20, 0x1, -R3 ;  /* 0x0000000114148824 */ /* 0x000fe200078e0a03 */
[----:B------:R-:W-:Y:S01]  /*1020*/  IABS R30, R19 ;  /* 0x00000013001e7213 */ /* 0x000fe20000000000 */
[----:B------:R-:W-:Y:S01]  /*1030*/  IMAD.MOV R7, RZ, RZ, -R5 ;  /* 0x000000ffff077224 */ /* 0x000fe200078e0a05 */
[----:B------:R-:W-:Y:S01]  /*1040*/  ISETP.GE.AND P0, PT, R21, RZ, PT ;  /* 0x000000ff1500720c */ /* 0x000fe20003f06270 */
[----:B------:R-:W-:Y:S01]  /*1050*/  IMAD.HI.U32 R5, R4, R28, RZ ;  /* 0x0000001c04057227 */ /* 0x000fe200078e00ff */
[----:B------:R-:W-:-:S03]  /*1060*/  LOP3.LUT R21, R15, 0x48, RZ, 0xfc, !PT ;  /* 0x000000480f157812 */ /* 0x000fc600078efcff */
[----:B------:R-:W-:Y:S01]  /*1070*/  @!P6 IMAD.IADD R22, R22, 0x1, -R3 ;  /* 0x000000011616e824 */ /* 0x000fe200078e0a03 */
[C---:B------:R-:W-:Y:S01]  /*1080*/  ISETP.GT.U32.AND P6, PT, R3.reuse, R20, PT ;  /* 0x000000140300720c */ /* 0x040fe20003fc4070 */
[----:B------:R-:W-:Y:S01]  /*1090*/  IMAD.MOV R5, RZ, RZ, -R5 ;  /* 0x000000ffff057224 */ /* 0x000fe200078e0a05 */
[----:B------:R-:W-:Y:S01]  /*10a0*/  IABS R32, R21 ;  /* 0x0000001500207213 */ /* 0x000fe20000000000 */
[----:B------:R-:W-:Y:S01]  /*10b0*/  @!P4 IMAD.IADD R18, R18, 0x1, -R3 ;  /* 0x000000011212c824 */ /* 0x000fe200078e0a03 */
[C---:B------:R-:W-:Y:S01]  /*10c0*/  ISETP.GT.U32.AND P4, PT, R3.reuse, R24, PT ;  /* 0x000000180300720c */ /* 0x040fe20003f84070 */
[----:B------:R-:W-:Y:S01]  /*10d0*/  @!P2 IMAD.MOV R16, RZ, RZ, -R16 ;  /* 0x000000ffff10a224 */ /* 0x000fe200078e0a10 */
[C---:B------:R-:W-:Y:S01]  /*10e0*/  ISETP.GT.U32.AND P2, PT, R3.reuse, R22, PT ;  /* 0x000000160300720c */ /* 0x040fe20003f44070 */
[----:B------:R-:W-:Y:S02]  /*10f0*/  IMAD R28, R3, R5, R28 ;  /* 0x00000005031c7224 */ /* 0x000fe400078e021c */
[----:B------:R-:W-:-:S04]  /*1100*/  IMAD.HI.U32 R5, R4, R30, RZ ;  /* 0x0000001e04057227 */ /* 0x000fc800078e00ff */
[C---:B------:R-:W-:Y:S02]  /*1110*/  IMAD R26, R3.reuse, R7, R26 ;  /* 0x00000007031a7224 */ /* 0x040fe400078e021a */
[----:B------:R-:W-:Y:S02]  /*1120*/  IMAD.MOV R7, RZ, RZ, -R5 ;  /* 0x000000ffff077224 */ /* 0x000fe400078e0a05 */
[--C-:B------:R-:W-:Y:S01]  /*1130*/  @!P6 IMAD.IADD R20, R20, 0x1, -R3.reuse ;  /* 0x000000011414e824 */ /* 0x100fe200078e0a03 */
[C---:B------:R-:W-:Y:S01]  /*1140*/  ISETP.GT.U32.AND P6, PT, R3.reuse, R26, PT ;  /* 0x0000001a0300720c */ /* 0x040fe20003fc4070 */
[C---:B------:R-:W-:Y:S02]  /*1150*/  IMAD R30, R3.reuse, R7, R30 ;  /* 0x00000007031e7224 */ /* 0x040fe400078e021e */
[--C-:B------:R-:W-:Y:S02]  /*1160*/  @!P4 IMAD.IADD R24, R24, 0x1, -R3.reuse ;  /* 0x000000011818c824 */ /* 0x100fe400078e0a03 */
[----:B------:R-:W-:Y:S01]  /*1170*/  @!P2 IMAD.IADD R22, R22, 0x1, -R3 ;  /* 0x000000011616a824 */ /* 0x000fe200078e0a03 */
[C---:B------:R-:W-:Y:S01]  /*1180*/  ISETP.GT.U32.AND P2, PT, R3.reuse, R28, PT ;  /* 0x0000001c0300720c */ /* 0x040fe20003f44070 */
[----:B------:R-:W-:Y:S01]  /*1190*/  @!P3 IMAD.MOV R20, RZ, RZ, -R20 ;  /* 0x000000ffff14b224 */ /* 0x000fe200078e0a14 */
[C---:B------:R-:W-:Y:S01]  /*11a0*/  ISETP.GT.U32.AND P3, PT, R3.reuse, R30, PT ;  /* 0x0000001e0300720c */ /* 0x040fe20003f64070 */
[----:B------:R-:W-:Y:S01]  /*11b0*/  IMAD.HI.U32 R5, R4, R32, RZ ;  /* 0x0000002004057227 */ /* 0x000fe200078e00ff */
[----:B------:R-:W-:-:S03]  /*11c0*/  ISETP.GT.U32.AND P4, PT, R3, R24, PT ;  /* 0x000000180300720c */ /* 0x000fc60003f84070 */
[----:B------:R-:W-:Y:S01]  /*11d0*/  @!P6 IMAD.IADD R26, R26, 0x1, -R3 ;  /* 0x000000011a1ae824 */ /* 0x000fe200078e0a03 */
[----:B------:R-:W-:Y:S01]  /*11e0*/  ISETP.GE.AND P6, PT, R11, RZ, PT ;  /* 0x000000ff0b00720c */ /* 0x000fe20003fc6270 */
[----:B------:R-:W-:Y:S01]  /*11f0*/  IMAD.MOV R7, RZ, RZ, -R5 ;  /* 0x000000ffff077224 */ /* 0x000fe200078e0a05 */
[----:B------:R-:W-:Y:S01]  /*1200*/  LOP3.LUT R11, R15, 0x34, RZ, 0xfc, !PT ;  /* 0x000000340f0b7812 */ /* 0x000fe200078efcff */
[----:B------:R-:W-:-:S03]  /*1210*/  IMAD.HI.U32 R5, R4, R34, RZ ;  /* 0x0000002204057227 */ /* 0x000fc600078e00ff */
[----:B------:R-:W-:Y:S01]  /*1220*/  IABS R42, R11 ;  /* 0x0000000b002a7213 */ /* 0x000fe20000000000 */
[--C-:B------:R-:W-:Y:S01]  /*1230*/  @!P2 IMAD.IADD R28, R28, 0x1, -R3.reuse ;  /* 0x000000011c1ca824 */ /* 0x100fe200078e0a03 */
[C---:B------:R-:W-:Y:S01]  /*1240*/  ISETP.GT.U32.AND P2, PT, R3.reuse, R26, PT ;  /* 0x0000001a0300720c */ /* 0x040fe20003f44070 */
[----:B------:R-:W-:Y:S01]  /*1250*/  IMAD R32, R3, R7, R32 ;  /* 0x0000000703207224 */ /* 0x000fe200078e0220 */
[----:B------:R-:W-:Y:S01]  /*1260*/  LOP3.LUT R7, R15, 0x40, RZ, 0xfc, !PT ;  /* 0x000000400f077812 */ /* 0x000fe200078efcff */
[--C-:B------:R-:W-:Y:S02]  /*1270*/  @!P3 IMAD.IADD R30, R30, 0x1, -R3.reuse ;  /* 0x000000011e1eb824 */ /* 0x100fe400078e0a03 */
[----:B------:R-:W-:Y:S01]  /*1280*/  @!P4 IMAD.IADD R24, R24, 0x1, -R3 ;  /* 0x000000011818c824 */ /* 0x000fe200078e0a03 */
[----:B------:R-:W-:Y:S01]  /*1290*/  ISETP.GE.AND P4, PT, R9, RZ, PT ;  /* 0x000000ff0900720c */ /* 0x000fe20003f86270 */
[----:B------:R-:W-:Y:S01]  /*12a0*/  IMAD.MOV R5, RZ, RZ, -R5 ;  /* 0x000000ffff057224 */ /* 0x000fe200078e0a05 */
[----:B------:R-:W-:Y:S01]  /*12b0*/  IABS R36, R7 ;  /* 0x0000000700247213 */ /* 0x000fe20000000000 */
[----:B------:R-:W-:Y:S01]  /*12c0*/  @!P1 IMAD.MOV R18, RZ, RZ, -R18 ;  /* 0x000000ffff129224 */ /* 0x000fe200078e0a12 */
[C---:B------:R-:W-:Y:S01]  /*12d0*/  ISETP.GT.U32.AND P3, PT, R3.reuse, R30, PT ;  /* 0x0000001e0300720c */ /* 0x040fe20003f64070 */
[----:B------:R-:W-:Y:S01]  /*12e0*/  @!P5 IMAD.MOV R22, RZ, RZ, -R22 ;  /* 0x000000ffff16d224 */ /* 0x000fe200078e0a16 */
[C---:B------:R-:W-:Y:S01]  /*12f0*/  ISETP.GT.U32.AND P1, PT, R3.reuse, R28, PT ;  /* 0x0000001c0300720c */ /* 0x040fe20003f24070 */
[----:B------:R-:W-:Y:S01]  /*1300*/  IMAD R34, R3, R5, R34 ;  /* 0x0000000503227224 */ /* 0x000fe200078e0222 */
[----:B------:R-:W-:Y:S01]  /*1310*/  ISETP.GE.AND P5, PT, R19, RZ, PT ;  /* 0x000000ff1300720c */ /* 0x000fe20003fa6270 */
[----:B------:R-:W-:Y:S01]  /*1320*/  IMAD.HI.U32 R5, R4, R36, RZ ;  /* 0x0000002404057227 */ /* 0x000fe200078e00ff */
[----:B------:R-:W-:-:S02]  /*1330*/  LOP3.LUT R9, R15, 0x38, RZ, 0xfc, !PT ;  /* 0x000000380f097812 */ /* 0x000fc400078efcff */
[----:B------:R-:W-:Y:S01]  /*1340*/  LOP3.LUT R19, R15, 0x28, RZ, 0xfc, !PT ;  /* 0x000000280f137812 */ /* 0x000fe200078efcff */
[----:B------:R-:W-:Y:S01]  /*1350*/  @!P2 IMAD.IADD R26, R26, 0x1, -R3 ;  /* 0x000000011a1aa824 */ /* 0x000fe200078e0a03 */
[----:B------:R-:W-:Y:S01]  /*1360*/  IABS R40, R9 ;  /* 0x0000000900287213 */ /* 0x000fe20000000000 */
[----:B------:R-:W-:Y:S01]  /*1370*/  IMAD.MOV R5, RZ, RZ, -R5 ;  /* 0x000000ffff057224 */ /* 0x000fe200078e0a05 */
[----:B------:R-:W-:Y:S01]  /*1380*/  ISETP.GE.AND P2, PT, R23, RZ, PT ;  /* 0x000000ff1700720c */ /* 0x000fe20003f46270 */
[----:B------:R-:W-:Y:S01]  /*1390*/  @!P4 IMAD.MOV R26, RZ, RZ, -R26 ;  /* 0x000000ffff1ac224 */ /* 0x000fe200078e0a1a */
[----:B------:R-:W-:Y:S01]  /*13a0*/  ISETP.GE.AND P4, PT, R7, RZ, PT ;  /* 0x000000ff0700720c */ /* 0x000fe20003f86270 */
[--C-:B------:R-:W-:Y:S01]  /*13b0*/  @!P3 IMAD.IADD R30, R30, 0x1, -R3.reuse ;  /* 0x000000011e1eb824 */ /* 0x100fe200078e0a03 */
[----:B------:R-:W-:Y:S01]  /*13c0*/  LOP3.LUT R7, R15, 0x3c, RZ, 0xfc, !PT ;  /* 0x0000003c0f077812 */ /* 0x000fe200078efcff */
[C---:B------:R-:W-:Y:S01]  /*13d0*/  IMAD R36, R3.reuse, R5, R36 ;  /* 0x0000000503247224 */ /* 0x040fe200078e0224 */
[----:B------:R-:W-:Y:S01]  /*13e0*/  IABS R48, R19 ;  /* 0x0000001300307213 */ /* 0x000fe20000000000 */
[----:B------:R-:W-:Y:S01]  /*13f0*/  @!P1 IMAD.IADD R28, R28, 0x1, -R3 ;  /* 0x000000011c1c9824 */ /* 0x000fe200078e0a03 */
[C---:B------:R-:W-:Y:S01]  /*1400*/  ISETP.GT.U32.AND P1, PT, R3.reuse, R32, PT ;  /* 0x000000200300720c */ /* 0x040fe20003f24070 */
[----:B------:R-:W-:Y:S01]  /*1410*/  @!P5 IMAD.MOV R30, RZ, RZ, -R30 ;  /* 0x000000ffff1ed224 */ /* 0x000fe200078e0a1e */
[----:B------:R-:W-:Y:S01]  /*1420*/  IABS R38, R7 ;  /* 0x0000000700267213 */ /* 0x000fe20000000000 */
[----:B------:R-:W-:Y:S01]  /*1430*/  @!P6 IMAD.MOV R28, RZ, RZ, -R28 ;  /* 0x000000ffff1ce224 */ /* 0x000fe200078e0a1c */
[----:B------:R-:W-:Y:S01]  /*1440*/  ISETP.GT.U32.AND P5, PT, R3, R36, PT ;  /* 0x000000240300720c */ /* 0x000fe20003fa4070 */
[----:B------:R-:W-:Y:S01]  /*1450*/  @!P0 IMAD.MOV R24, RZ, RZ, -R24 ;  /* 0x000000ffff188224 */ /* 0x000fe200078e0a18 */
[----:B------:R-:W-:Y:S01]  /*1460*/  ISETP.GE.AND P3, PT, R7, RZ, PT ;  /* 0x000000ff0700720c */ /* 0x000fe20003f66270 */
[----:B------:R-:W-:Y:S01]  /*1470*/  IMAD.HI.U32 R5, R4, R38, RZ ;  /* 0x0000002604057227 */ /* 0x000fe200078e00ff */
[----:B------:R-:W-:-:S02]  /*1480*/  ISETP.GT.U32.AND P6, PT, R3, R34, PT ;  /* 0x000000220300720c */ /* 0x000fc40003fc4070 */
[----:B------:R-:W-:Y:S01]  /*1490*/  ISETP.GE.AND P0, PT, R21, RZ, PT ;  /* 0x000000ff1500720c */ /* 0x000fe20003f06270 */
[----:B------:R-:W-:Y:S01]  /*14a0*/  IMAD.MOV R7, RZ, RZ, -R5 ;  /* 0x000000ffff077224 */ /* 0x000fe200078e0a05 */
[C---:B------:R-:W-:Y:S01]  /*14b0*/  LOP3.LUT R21, R15.reuse, 0x14, RZ, 0xfc, !PT ;  /* 0x000000140f157812 */ /* 0x040fe200078efcff */
[----:B------:R-:W-:Y:S01]  /*14c0*/  IMAD.HI.U32 R5, R4, R40, RZ ;  /* 0x0000002804057227 */ /* 0x000fe200078e00ff */
[----:B------:R-:W-:Y:S02]  /*14d0*/  LOP3.LUT R23, R15, 0xc, RZ, 0xfc, !PT ;  /* 0x0000000c0f177812 */ /* 0x000fe400078efcff */
[----:B------:R-:W-:Y:S01]  /*14e0*/  IABS R58, R21 ;  /* 0x00000015003a7213 */ /* 0x000fe20000000000 */
[--C-:B------:R-:W-:Y:S01]  /*14f0*/  @!P1 IMAD.IADD R32, R32, 0x1, -R3.reuse ;  /* 0x0000000120209824 */ /* 0x100fe200078e0a03 */
[----:B------:R-:W-:Y:S01]  /*1500*/  IABS R62, R23 ;  /* 0x00000017003e7213 */ /* 0x000fe20000000000 */
[----:B------:R-:W-:Y:S02]  /*1510*/  @!P5 IMAD.IADD R36, R36, 0x1, -R3 ;  /* 0x000000012424d824 */ /* 0x000fe400078e0a03 */
[----:B------:R-:W-:Y:S01]  /*1520*/  IMAD.MOV R5, RZ, RZ, -R5 ;  /* 0x000000ffff057224 */ /* 0x000fe200078e0a05 */
[C---:B------:R-:W-:Y:S01]  /*1530*/  ISETP.GT.U32.AND P1, PT, R3.reuse, R32, PT ;  /* 0x000000200300720c */ /* 0x040fe20003f24070 */
[----:B------:R-:W-:Y:S01]  /*1540*/  @!P6 IMAD.IADD R34, R34, 0x1, -R3 ;  /* 0x000000012222e824 */ /* 0x000fe200078e0a03 */
[C---:B------:R-:W-:Y:S01]  /*1550*/  ISETP.GT.U32.AND P5, PT, R3.reuse, R36, PT ;  /* 0x000000240300720c */ /* 0x040fe20003fa4070 */
[----:B------:R-:W-:-:S02]  /*1560*/  IMAD R40, R3, R5, R40 ;  /* 0x0000000503287224 */ /* 0x000fc400078e0228 */
[----:B------:R-:W-:Y:S01]  /*1570*/  IMAD.HI.U32 R5, R4, R42, RZ ;  /* 0x0000002a04057227 */ /* 0x000fe200078e00ff */
[----:B------:R-:W-:-:S03]  /*1580*/  ISETP.GT.U32.AND P6, PT, R3, R34, PT ;  /* 0x000000220300720c */ /* 0x000fc60003fc4070 */
[----:B------:R-:W-:Y:S02]  /*1590*/  IMAD R38, R3, R7, R38 ;  /* 0x0000000703267224 */ /* 0x000fe400078e0226 */
[----:B------:R-:W-:Y:S02]  /*15a0*/  IMAD.MOV R7, RZ, RZ, -R5 ;  /* 0x000000ffff077224 */ /* 0x000fe400078e0a05 */
[--C-:B------:R-:W-:Y:S01]  /*15b0*/  @!P1 IMAD.IADD R32, R32, 0x1, -R3.reuse ;  /* 0x0000000120209824 */ /* 0x100fe200078e0a03 */
[----:B------:R-:W-:Y:S01]  /*15c0*/  ISETP.GE.AND P1, PT, R9, RZ, PT ;  /* 0x000000ff0900720c */ /* 0x000fe20003f26270 */
[----:B------:R-:W-:Y:S01]  /*15d0*/  IMAD R42, R3, R7, R42 ;  /* 0x00000007032a7224 */ /* 0x000fe200078e022a */
[----:B------:R-:W-:Y:S01]  /*15e0*/  LOP3.LUT R9, R15, 0x30, RZ, 0xfc, !PT ;  /* 0x000000300f097812 */ /* 0x000fe200078efcff */
[--C-:B------:R-:W-:Y:S02]  /*15f0*/  @!P5 IMAD.IADD R36, R36, 0x1, -R3.reuse ;  /* 0x000000012424d824 */ /* 0x100fe400078e0a03 */
[----:B------:R-:W-:Y:S01]  /*1600*/  @!P6 IMAD.IADD R34, R34, 0x1, -R3 ;  /* 0x000000012222e824 */ /* 0x000fe200078e0a03 */
[----:B------:R-:W-:Y:S01]  /*1610*/  ISETP.GT.U32.AND P5, PT, R3, R42, PT ;  /* 0x0000002a0300720c */ /* 0x000fe20003fa4070 */
[----:B------:R-:W-:Y:S01]  /*1620*/  @!P0 IMAD.MOV R32, RZ, RZ, -R32 ;  /* 0x000000ffff208224 */ /* 0x000fe200078e0a20 */
[----:B------:R-:W-:Y:S01]  /*1630*/  IABS R44, R9 ;  /* 0x00000009002c7213 */ /* 0x000fe20000000000 */
[----:B------:R-:W-:Y:S01]  /*1640*/  @!P2 IMAD.MOV R34, RZ, RZ, -R34 ;  /* 0x000000ffff22a224 */ /* 0x000fe200078e0a22 */
[----:B------:R-:W-:Y:S01]  /*1650*/  ISETP.GE.AND P6, PT, R11, RZ, PT ;  /* 0x000000ff0b00720c */ /* 0x000fe20003fc6270 */
[----:B------:R-:W-:Y:S01]  /*1660*/  IMAD.HI.U32 R7, R4, R48, RZ ;  /* 0x0000003004077227 */ /* 0x000fe200078e00ff */
[----:B------:R-:W-:-:S02]  /*1670*/  LOP3.LUT R11, R15, 0x2c, RZ, 0xfc, !PT ;  /* 0x0000002c0f0b7812 */ /* 0x000fc400078efcff */
[C---:B------:R-:W-:Y:S01]  /*1680*/  ISETP.GT.U32.AND P2, PT, R3.reuse, R40, PT ;  /* 0x000000280300720c */ /* 0x040fe20003f44070 */
[----:B------:R-:W-:Y:S01]  /*1690*/  IMAD.HI.U32 R5, R4, R44, RZ ;  /* 0x0000002c04057227 */ /* 0x000fe200078e00ff */
[----:B------:R-:W-:Y:S02]  /*16a0*/  IABS R46, R11 ;  /* 0x0000000b002e7213 */ /* 0x000fe40000000000 */
[C---:B------:R-:W-:Y:S01]  /*16b0*/  ISETP.GT.U32.AND P0, PT, R3.reuse, R38, PT ;  /* 0x000000260300720c */ /* 0x040fe20003f04070 */
[----:B------:R-:W-:Y:S02]  /*16c0*/  @!P5 IMAD.IADD R42, R42, 0x1, -R3 ;  /* 0x000000012a2ad824 */ /* 0x000fe400078e0a03 */
[----:B------:R-:W-:Y:S02]  /*16d0*/  IMAD.MOV R5, RZ, RZ, -R5 ;  /* 0x000000ffff057224 */ /* 0x000fe400078e0a05 */
[----:B------:R-:W-:Y:S01]  /*16e0*/  IMAD.MOV R7, RZ, RZ, -R7 ;  /* 0x000000ffff077224 */ /* 0x000fe200078e0a07 */
[C---:B------:R-:W-:Y:S01]  /*16f0*/  ISETP.GT.U32.AND P5, PT, R3.reuse, R42, PT ;  /* 0x0000002a0300720c */ /* 0x040fe20003fa4070 */
[----:B------:R-:W-:-:S02]  /*1700*/  IMAD R44, R3, R5, R44 ;  /* 0x00000005032c7224 */ /* 0x000fc400078e022c */
[----:B------:R-:W-:-:S04]  /*1710*/  IMAD.HI.U32 R5, R4, R46, RZ ;  /* 0x0000002e04057227 */ /* 0x000fc800078e00ff */
[----:B------:R-:W-:Y:S02]  /*1720*/  IMAD.MOV R5, RZ, RZ, -R5 ;  /* 0x000000ffff057224 */ /* 0x000fe400078e0a05 */
[--C-:B------:R-:W-:Y:S02]  /*1730*/  @!P2 IMAD.IADD R40, R40, 0x1, -R3.reuse ;  /* 0x000000012828a824 */ /* 0x100fe400078e0a03 */
[----:B------:R-:W-:Y:S01]  /*1740*/  IMAD R46, R3, R5, R46 ;  /* 0x00000005032e7224 */ /* 0x000fe200078e022e */
[----:B------:R-:W-:Y:S01]  /*1750*/  LOP3.LUT R5, R15, 0x24, RZ, 0xfc, !PT ;  /* 0x000000240f057812 */ /* 0x000fe200078efcff */
[--C-:B------:R-:W-:Y:S01]  /*1760*/  @!P0 IMAD.IADD R38, R38, 0x1, -R3.reuse ;  /* 0x0000000126268824 */ /* 0x100fe200078e0a03 */
[C---:B------:R-:W-:Y:S01]  /*1770*/  ISETP.GT.U32.AND P2, PT, R3.reuse, R40, PT ;  /* 0x000000280300720c */ /* 0x040fe20003f44070 */
[C---:B------:R-:W-:Y:S01]  /*1780*/  IMAD R48, R3.reuse, R7, R48 ;  /* 0x0000000703307224 */ /* 0x040fe200078e0230 */
[----:B------:R-:W-:Y:S01]  /*1790*/  IABS R50, R5 ;  /* 0x0000000500327213 */ /* 0x000fe20000000000 */
[----:B------:R-:W-:Y:S01]  /*17a0*/  @!P5 IMAD.IADD R42, R42, 0x1, -R3 ;  /* 0x000000012a2ad824 */ /* 0x000fe200078e0a03 */
[C---:B------:R-:W-:Y:S01]  /*17b0*/  ISETP.GT.U32.AND P5, PT, R3.reuse, R46, PT ;  /* 0x0000002e0300720c */ /* 0x040fe20003fa4070 */
[----:B------:R-:W-:Y:S01]  /*17c0*/  @!P4 IMAD.MOV R36, RZ, RZ, -R36 ;  /* 0x000000ffff24c224 */ /* 0x000fe200078e0a24 */
[C---:B------:R-:W-:Y:S01]  /*17d0*/  ISETP.GT.U32.AND P0, PT, R3.reuse, R38, PT ;  /* 0x000000260300720c */ /* 0x040fe20003f04070 */
[----:B------:R-:W-:Y:S01]  /*17e0*/  @!P6 IMAD.MOV R42, RZ, RZ, -R42 ;  /* 0x000000ffff2ae224 */ /* 0x000fe200078e0a2a */
[----:B------:R-:W-:-:S02]  /*17f0*/  ISETP.GT.U32.AND P6, PT, R3, R48, PT ;  /* 0x000000300300720c */ /* 0x000fc40003fc4070 */
[----:B------:R-:W-:Y:S02]  /*1800*/  ISETP.GE.AND P4, PT, R9, RZ, PT ;  /* 0x000000ff0900720c */ /* 0x000fe40003f86270 */
[C---:B------:R-:W-:Y:S01]  /*1810*/  LOP3.LUT R9, R15.reuse, 0x1c, RZ, 0xfc, !PT ;  /* 0x0000001c0f097812 */ /* 0x040fe200078efcff */
[--C-:B------:R-:W-:Y:S01]  /*1820*/  @!P2 IMAD.IADD R40, R40, 0x1, -R3.reuse ;  /* 0x000000012828a824 */ /* 0x100fe200078e0a03 */
[----:B------:R-:W-:Y:S02]  /*1830*/  LOP3.LUT R7, R15, 0x20, RZ, 0xfc, !PT ;  /* 0x000000200f077812 */ /* 0x000fe400078efcff */
[----:B------:R-:W-:Y:S01]  /*1840*/  IABS R54, R9 ;  /* 0x0000000900367213 */ /* 0x000fe20000000000 */
[--C-:B------:R-:W-:Y:S01]  /*1850*/  @!P5 IMAD.IADD R46, R46, 0x1, -R3.reuse ;  /* 0x000000012e2ed824 */ /* 0x100fe200078e0a03 */
[----:B------:R-:W-:Y:S01]  /*1860*/  ISETP.GE.AND P5, PT, R9, RZ, PT ;  /* 0x000000ff0900720c */ /* 0x000fe20003fa6270 */
[--C-:B------:R-:W-:Y:S01]  /*1870*/  @!P0 IMAD.IADD R38, R38, 0x1, -R3.reuse ;  /* 0x0000000126268824 */ /* 0x100fe200078e0a03 */
[----:B------:R-:W-:Y:S01]  /*1880*/  ISETP.GT.U32.AND P0, PT, R3, R44, PT ;  /* 0x0000002c0300720c */ /* 0x000fe20003f04070 */
[----:B------:R-:W-:Y:S01]  /*1890*/  @!P1 IMAD.MOV R40, RZ, RZ, -R40 ;  /* 0x000000ffff289224 */ /* 0x000fe200078e0a28 */
[----:B------:R-:W-:Y:S01]  /*18a0*/  ISETP.GE.AND P1, PT, R5, RZ, PT ;  /* 0x000000ff0500720c */ /* 0x000fe20003f26270 */
[----:B------:R-:W-:Y:S01]  /*18b0*/  @!P6 IMAD.IADD R48, R48, 0x1, -R3 ;  /* 0x000000013030e824 */ /* 0x000fe200078e0a03 */
[----:B------:R-:W-:Y:S01]  /*18c0*/  ISETP.GT.U32.AND P6, PT, R3, R46, PT ;  /* 0x0000002e0300720c */ /* 0x000fe20003fc4070 */
[----:B------:R-:W-:Y:S01]  /*18d0*/  IMAD.HI.U32 R5, R4, R50, RZ ;  /* 0x0000003204057227 */ /* 0x000fe200078e00ff */
[----:B------:R-:W-:-:S02]  /*18e0*/  IABS R52, R7 ;  /* 0x0000000700347213 */ /* 0x000fc40000000000 */
[----:B------:R-:W-:Y:S01]  /*18f0*/  ISETP.GE.AND P2, PT, R19, RZ, PT ;  /* 0x000000ff1300720c */ /* 0x000fe20003f46270 */
[----:B------:R-:W-:Y:S01]  /*1900*/  IMAD.MOV R9, RZ, RZ, -R5 ;  /* 0x000000ffff097224 */ /* 0x000fe200078e0a05 */
[----:B------:R-:W-:Y:S01]  /*1910*/  LOP3.LUT R19, R15, 0x18, RZ, 0xfc, !PT ;  /* 0x000000180f137812 */ /* 0x000fe200078efcff */
[----:B------:R-:W-:Y:S01]  /*1920*/  @!P3 IMAD.MOV R38, RZ, RZ, -R38 ;  /* 0x000000ffff26b224 */ /* 0x000fe200078e0a26 */
[----:B------:R-:W-:Y:S01]  /*1930*/  ISETP.GE.AND P3, PT, R11, RZ, PT ;  /* 0x000000ff0b00720c */ /* 0x000fe20003f66270 */
[C---:B------:R-:W-:Y:S01]  /*1940*/  IMAD R50, R3.reuse, R9, R50 ;  /* 0x0000000903327224 */ /* 0x040fe200078e0232 */
[----:B------:R-:W-:Y:S01]  /*1950*/  IABS R56, R19 ;  /* 0x0000001300387213 */ /* 0x000fe20000000000 */
[--C-:B------:R-:W-:Y:S02]  /*1960*/  @!P0 IMAD.IADD R44, R44, 0x1, -R3.reuse ;  /* 0x000000012c2c8824 */ /* 0x100fe400078e0a03 */
[----:B------:R-:W-:Y:S01]  /*1970*/  @!P6 IMAD.IADD R46, R46, 0x1, -R3 ;  /* 0x000000012e2ee824 */ /* 0x000fe200078e0a03 */
[C---:B------:R-:W-:Y:S01]  /*1980*/  ISETP.GT.U32.AND P6, PT, R3.reuse, R50, PT ;  /* 0x000000320300720c */ /* 0x040fe20003fc4070 */
[----:B------:R-:W-:Y:S01]  /*1990*/  IMAD.HI.U32 R5, R4, R52, RZ ;  /* 0x0000003404057227 */ /* 0x000fe200078e00ff */
[----:B------:R-:W-:-:S03]  /*19a0*/  ISETP.GT.U32.AND P0, PT, R3, R44, PT ;  /* 0x0000002c0300720c */ /* 0x000fc60003f04070 */
[----:B------:R-:W-:Y:S02]  /*19b0*/  IMAD.MOV R11, RZ, RZ, -R5 ;  /* 0x000000ffff0b7224 */ /* 0x000fe400078e0a05 */
[----:B------:R-:W-:Y:S02]  /*19c0*/  @!P3 IMAD.MOV R46, RZ, RZ, -R46 ;  /* 0x000000ffff2eb224 */ /* 0x000fe400078e0a2e */
[----:B------:R-:W-:Y:S02]  /*19d0*/  IMAD R52, R3, R11, R52 ;  /* 0x0000000b03347224 */ /* 0x000fe400078e0234 */
[----:B------:R-:W-:-:S03]  /*19e0*/  IMAD.HI.U32 R9, R4, R56, RZ ;  /* 0x0000003804097227 */ /* 0x000fc600078e00ff */
[----:B------:R-:W-:Y:S01]  /*19f0*/  ISETP.GT.U32.AND P3, PT, R3, R52, PT ;  /* 0x000000340300720c */ /* 0x000fe20003f64070 */
[--C-:B------:R-:W-:Y:S02]  /*1a00*/  @!P6 IMAD.IADD R50, R50, 0x1, -R3.reuse ;  /* 0x000000013232e824 */ /* 0x100fe400078e0a03 */
[----:B------:R-:W-:Y:S01]  /*1a10*/  @!P0 IMAD.IADD R44, R44, 0x1, -R3 ;  /* 0x000000012c2c8824 */ /* 0x000fe200078e0a03 */
[----:B------:R-:W-:Y:S01]  /*1a20*/  ISETP.GE.AND P0, PT, R7, RZ, PT ;  /* 0x000000ff0700720c */ /* 0x000fe20003f06270 */
[----:B------:R-:W-:Y:S01]  /*1a30*/  IMAD.HI.U32 R7, R4, R54, RZ ;  /* 0x0000003604077227 */ /* 0x000fe200078e00ff */
[----:B------:R-:W-:-:S03]  /*1a40*/  ISETP.GT.U32.AND P6, PT, R3, R50, PT ;  /* 0x000000320300720c */ /* 0x000fc60003fc4070 */
[----:B------:R-:W-:Y:S02]  /*1a50*/  IMAD.MOV R7, RZ, RZ, -R7 ;  /* 0x000000ffff077224 */ /* 0x000fe400078e0a07 */
[----:B------:R-:W-:Y:S01]  /*1a60*/  @!P4 IMAD.MOV R44, RZ, RZ, -R44 ;  /* 0x000000ffff2cc224 */ /* 0x000fe200078e0a2c */
[C---:B------:R-:W-:Y:S01]  /*1a70*/  ISETP.GT.U32.AND P4, PT, R3.reuse, R48, PT ;  /* 0x000000300300720c */ /* 0x040fe20003f84070 */
[----:B------:R-:W-:Y:S02]  /*1a80*/  IMAD R54, R3, R7, R54 ;  /* 0x0000000703367224 */ /* 0x000fe400078e0236 */
[----:B------:R-:W-:Y:S02]  /*1a90*/  @!P3 IMAD.IADD R52, R52, 0x1, -R3 ;  /* 0x000000013434b824 */ /* 0x000fe400078e0a03 */
[----:B------:R-:W-:-:S03]  /*1aa0*/  IMAD.HI.U32 R5, R4, R58, RZ ;  /* 0x0000003a04057227 */ /* 0x000fc600078e00ff */
[C---:B------:R-:W-:Y:S01]  /*1ab0*/  ISETP.GT.U32.AND P3, PT, R3.reuse, R52, PT ;  /* 0x000000340300720c */ /* 0x040fe20003f64070 */
[----:B------:R-:W-:Y:S01]  /*1ac0*/  @!P6 IMAD.IADD R50, R50, 0x1, -R3 ;  /* 0x000000013232e824 */ /* 0x000fe200078e0a03 */
[----:B------:R-:W-:Y:S01]  /*1ad0*/  ISETP.GT.U32.AND P6, PT, R3, R54, PT ;  /* 0x000000360300720c */ /* 0x000fe20003fc4070 */
[----:B------:R-:W-:Y:S02]  /*1ae0*/  IMAD.MOV R9, RZ, RZ, -R9 ;  /* 0x000000ffff097224 */ /* 0x000fe400078e0a09 */
[----:B------:R-:W-:Y:S02]  /*1af0*/  IMAD.MOV R5, RZ, RZ, -R5 ;  /* 0x000000ffff057224 */ /* 0x000fe400078e0a05 */
[----:B------:R-:W-:Y:S01]  /*1b00*/  @!P4 IMAD.IADD R48, R48, 0x1, -R3 ;  /* 0x000000013030c824 */ /* 0x000fe200078e0a03 */
[----:B------:R-:W-:Y:S01]  /*1b10*/  ISETP.GE.AND P4, PT, R19, RZ, PT ;  /* 0x000000ff1300720c */ /* 0x000fe20003f86270 */
[----:B------:R-:W-:Y:S01]  /*1b20*/  IMAD R56, R3, R9, R56 ;  /* 0x0000000903387224 */ /* 0x000fe200078e0238 */
[----:B------:R-:W-:Y:S01]  /*1b30*/  LOP3.LUT R19, R15, 0x10, RZ, 0xfc, !PT ;  /* 0x000000100f137812 */ /* 0x000fe200078efcff */
[----:B------:R-:W-:-:S02]  /*1b40*/  IMAD R58, R3, R5, R58 ;  /* 0x00000005033a7224 */ /* 0x000fc400078e023a */
[--C-:B------:R-:W-:Y:S01]  /*1b50*/  @!P3 IMAD.IADD R52, R52, 0x1, -R3.reuse ;  /* 0x000000013434b824 */ /* 0x100fe200078e0a03 */
[----:B------:R-:W-:Y:S01]  /*1b60*/  IABS R60, R19 ;  /* 0x00000013003c7213 */ /* 0x000fe20000000000 */
[----:B------:R-:W-:Y:S01]  /*1b70*/  @!P6 IMAD.IADD R54, R54, 0x1, -R3 ;  /* 0x000000013636e824 */ /* 0x000fe200078e0a03 */
[C---:B------:R-:W-:Y:S01]  /*1b80*/  ISETP.GT.U32.AND P3, PT, R3.reuse, R56, PT ;  /* 0x000000380300720c */ /* 0x040fe20003f64070 */
[----:B------:R-:W-:Y:S01]  /*1b90*/  @!P1 IMAD.MOV R50, RZ, RZ, -R50 ;  /* 0x000000ffff329224 */ /* 0x000fe200078e0a32 */
[----:B------:R-:W-:Y:S01]  /*1ba0*/  ISETP.GT.U32.AND P6, PT, R3, R58, PT ;  /* 0x0000003a0300720c */ /* 0x000fe20003fc4070 */
[----:B------:R-:W-:-:S04]  /*1bb0*/  IMAD.HI.U32 R5, R4, R60, RZ ;  /* 0x0000003c04057227 */ /* 0x000fc800078e00ff */
[----:B------:R-:W-:Y:S02]  /*1bc0*/  IMAD.MOV R5, RZ, RZ, -R5 ;  /* 0x000000ffff057224 */ /* 0x000fe400078e0a05 */
[----:B------:R-:W-:Y:S02]  /*1bd0*/  @!P0 IMAD.MOV R52, RZ, RZ, -R52 ;  /* 0x000000ffff348224 */ /* 0x000fe400078e0a34 */
[C---:B------:R-:W-:Y:S01]  /*1be0*/  IMAD R60, R3.reuse, R5, R60 ;  /* 0x00000005033c7224 */ /* 0x040fe200078e023c */
[----:B------:R-:W-:Y:S01]  /*1bf0*/  SHF.R.S32.HI R5, RZ, 0x6, R0 ;  /* 0x00000006ff057819 */ /* 0x000fe20000011400 */
[--C-:B------:R-:W-:Y:S01]  /*1c00*/  @!P3 IMAD.IADD R56, R56, 0x1, -R3.reuse ;  /* 0x000000013838b824 */ /* 0x100fe200078e0a03 */
[C---:B------:R-:W-:Y:S01]  /*1c10*/  ISETP.GT.U32.AND P3, PT, R3.reuse, R54, PT ;  /* 0x000000360300720c */ /* 0x040fe20003f64070 */
[----:B------:R-:W-:Y:S01]  /*1c20*/  @!P6 IMAD.IADD R58, R58, 0x1, -R3 ;  /* 0x000000013a3ae824 */ /* 0x000fe200078e0a03 */
[C---:B------:R-:W-:Y:S01]  /*1c30*/  ISETP.GT.U32.AND P0, PT, R3.reuse, R60, PT ;  /* 0x0000003c0300720c */ /* 0x040fe20003f04070 */
[----:B------:R-:W-:Y:S01]  /*1c40*/  IMAD.HI.U32 R7, R4, R62, RZ ;  /* 0x0000003e04077227 */ /* 0x000fe200078e00ff */
[----:B------:R-:W-:-:S02]  /*1c50*/  ISETP.GT.U32.AND P6, PT, R3, R56, PT ;  /* 0x000000380300720c */ /* 0x000fc40003fc4070 */
[----:B------:R-:W-:Y:S01]  /*1c60*/  ISETP.GT.U32.AND P1, PT, R3, R58, PT ;  /* 0x0000003a0300720c */ /* 0x000fe20003f24070 */
[----:B------:R-:W-:Y:S01]  /*1c70*/  IMAD.HI.U32 R9, R4, R64, RZ ;  /* 0x0000004004097227 */ /* 0x000fe200078e00ff */
[----:B------:R-:W-:-:S03]  /*1c80*/  SGXT R5, R5, 0x1 ;  /* 0x000000010505781a */ /* 0x000fc60000000200 */
[----:B------:R-:W-:Y:S01]  /*1c90*/  IMAD.HI.U32 R11, R4, R66, RZ ;  /* 0x00000042040b7227 */ /* 0x000fe200078e00ff */
[----:B------:R-:W-:-:S03]  /*1ca0*/  LOP3.LUT R78, R5, 0x90, RZ, 0xc0, !PT ;  /* 0x00000090054e7812 */ /* 0x000fc600078ec0ff */
[----:B------:R-:W-:Y:S01]  /*1cb0*/  IMAD.HI.U32 R4, R4, R68, RZ ;  /* 0x0000004404047227 */ /* 0x000fe200078e00ff */
[----:B------:R-:W-:-:S03]  /*1cc0*/  LOP3.LUT R78, R78, 0x17e, R13, 0x78, !PT ;  /* 0x0000017e4e4e7812 */ /* 0x000fc600078e780d */
[----:B------:R-:W-:Y:S02]  /*1cd0*/  IMAD.MOV R7, RZ, RZ, -R7 ;  /* 0x000000ffff077224 */ /* 0x000fe400078e0a07 */
[----:B------:R-:W-:Y:S02]  /*1ce0*/  IMAD.MOV R9, RZ, RZ, -R9 ;  /* 0x000000ffff097224 */ /* 0x000fe400078e0a09 */
[----:B------:R-:W-:Y:S02]  /*1cf0*/  IMAD.MOV R11, RZ, RZ, -R11 ;  /* 0x000000ffff0b7224 */ /* 0x000fe400078e0a0b */
[----:B------:R-:W-:Y:S02]  /*1d00*/  IMAD.MOV R4, RZ, RZ, -R4 ;  /* 0x000000ffff047224 */ /* 0x000fe400078e0a04 */
[C---:B------:R-:W-:Y:S01]  /*1d10*/  IMAD R62, R3.reuse, R7, R62 ;  /* 0x00000007033e7224 */ /* 0x040fe200078e023e */
[----:B------:R-:W-:Y:S01]  /*1d20*/  SHF.R.S32.HI R7, RZ, 0x2, R0 ;  /* 0x00000002ff077819 */ /* 0x000fe20000011400 */
[----:B------:R-:W-:-:S02]  /*1d30*/  IMAD R64, R3, R9, R64 ;  /* 0x0000000903407224 */ /* 0x000fc400078e0240 */
[----:B------:R-:W-:Y:S01]  /*1d40*/  IMAD R66, R3, R11, R66 ;  /* 0x0000000b03427224 */ /* 0x000fe200078e0242 */
[----:B------:R-:W-:Y:S01]  /*1d50*/  SGXT R7, R7, 0x1 ;  /* 0x000000010707781a */ /* 0x000fe20000000200 */
[C---:B------:R-:W-:Y:S01]  /*1d60*/  IMAD R68, R3.reuse, R4, R68 ;  /* 0x0000000403447224 */ /* 0x040fe200078e0244 */
[----:B------:R-:W-:Y:S01]  /*1d70*/  LOP3.LUT R4, R0, 0xc0, RZ, 0xc0, !PT ;  /* 0x000000c000047812 */ /* 0x000fe200078ec0ff */
[--C-:B------:R-:W-:Y:S01]  /*1d80*/  @!P3 IMAD.IADD R54, R54, 0x1, -R3.reuse ;  /* 0x000000013636b824 */ /* 0x100fe200078e0a03 */
[C---:B------:R-:W-:Y:S01]  /*1d90*/  ISETP.GT.U32.AND P3, PT, R3.reuse, R62, PT ;  /* 0x0000003e0300720c */ /* 0x040fe20003f64070 */
[--C-:B------:R-:W-:Y:S01]  /*1da0*/  @!P6 IMAD.IADD R56, R56, 0x1, -R3.reuse ;  /* 0x000000013838e824 */ /* 0x100fe200078e0a03 */
[C---:B------:R-:W-:Y:S01]  /*1db0*/  ISETP.GT.U32.AND P6, PT, R3.reuse, R64, PT ;  /* 0x000000400300720c */ /* 0x040fe20003fc4070 */
[--C-:B------:R-:W-:Y:S01]  /*1dc0*/  @!P1 IMAD.IADD R58, R58, 0x1, -R3.reuse ;  /* 0x000000013a3a9824 */ /* 0x100fe200078e0a03 */
[C---:B------:R-:W-:Y:S01]  /*1dd0*/  ISETP.GT.U32.AND P1, PT, R3.reuse, R66, PT ;  /* 0x000000420300720c */ /* 0x040fe20003f24070 */
[--C-:B------:R-:W-:Y:S01]  /*1de0*/  @!P0 IMAD.IADD R60, R60, 0x1, -R3.reuse ;  /* 0x000000013c3c8824 */ /* 0x100fe200078e0a03 */
[----:B------:R-:W-:Y:S01]  /*1df0*/  ISETP.GT.U32.AND P0, PT, R3, R68, PT ;  /* 0x000000440300720c */ /* 0x000fe20003f04070 */
[----:B------:R-:W-:Y:S01]  /*1e00*/  @!P5 IMAD.MOV R54, RZ, RZ, -R54 ;  /* 0x000000ffff36d224 */ /* 0x000fe200078e0a36 */
[----:B------:R-:W-:Y:S01]  /*1e10*/  LOP3.LUT R70, R7, 0x90, RZ, 0xc0, !PT ;  /* 0x0000009007467812 */ /* 0x000fe200078ec0ff */
[----:B------:R-:W-:Y:S01]  /*1e20*/  @!P2 IMAD.MOV R48, RZ, RZ, -R48 ;  /* 0x000000ffff30a224 */ /* 0x000fe200078e0a30 */
[----:B------:R-:W-:Y:S01]  /*1e30*/  ISETP.GE.AND P2, PT, R15, RZ, PT ;  /* 0x000000ff0f00720c */ /* 0x000fe20003f46270 */
[----:B------:R-:W-:Y:S01]  /*1e40*/  @!P4 IMAD.MOV R56, RZ, RZ, -R56 ;  /* 0x000000ffff38c224 */ /* 0x000fe200078e0a38 */
[----:B------:R-:W-:Y:S01]  /*1e50*/  ISETP.GE.AND P4, PT, R21, RZ, PT ;  /* 0x000000ff1500720c */ /* 0x000fe20003f86270 */
[--C-:B------:R-:W-:Y:S01]  /*1e60*/  @!P3 IMAD.IADD R62, R62, 0x1, -R3.reuse ;  /* 0x000000013e3eb824 */ /* 0x100fe200078e0a03 */
[C---:B------:R-:W-:Y:S01]  /*1e70*/  ISETP.GT.U32.AND P3, PT, R3.reuse, R60, PT ;  /* 0x0000003c0300720c */ /* 0x040fe20003f64070 */
[----:B------:R-:W-:Y:S01]  /*1e80*/  @!P6 IMAD.IADD R64, R64, 0x1, -R3 ;  /* 0x000000014040e824 */ /* 0x000fe200078e0a03 */
[----:B------:R-:W-:Y:S01]  /*1e90*/  LOP3.LUT R70, R70, 0x60, R97, 0xf8, !PT ;  /* 0x0000006046467812 */ /* 0x000fe200078ef861 */
[--C-:B------:R-:W-:Y:S01]  /*1ea0*/  @!P1 IMAD.IADD R66, R66, 0x1, -R3.reuse ;  /* 0x0000000142429824 */ /* 0x100fe200078e0a03 */
[C---:B------:R-:W-:Y:S01]  /*1eb0*/  ISETP.GT.U32.AND P6, PT, R3.reuse, R62, PT ;  /* 0x0000003e0300720c */ /* 0x040fe20003fc4070 */
[----:B------:R-:W-:Y:S01]  /*1ec0*/  @!P0 IMAD.IADD R68, R68, 0x1, -R3 ;  /* 0x0000000144448824 */ /* 0x000fe200078e0a03 */
[----:B------:R-:W-:-:S02]  /*1ed0*/  ISETP.GT.U32.AND P1, PT, R3, R64, PT ;  /* 0x000000400300720c */ /* 0x000fc40003f24070 */
[C---:B------:R-:W-:Y:S02]  /*1ee0*/  ISETP.GT.U32.AND P0, PT, R3.reuse, R66, PT ;  /* 0x000000420300720c */ /* 0x040fe40003f04070 */
[----:B------:R-:W-:Y:S01]  /*1ef0*/  ISETP.GT.U32.AND P5, PT, R3, R68, PT ;  /* 0x000000440300720c */ /* 0x000fe20003fa4070 */
[----:B------:R-:W-:Y:S01]  /*1f00*/  @!P4 IMAD.MOV R58, RZ, RZ, -R58 ;  /* 0x000000ffff3ac224 */ /* 0x000fe200078e0a3a */
[----:B------:R-:W-:Y:S01]  /*1f10*/  LOP3.LUT R79, R70, 0x10, R13, 0x78, !PT ;  /* 0x00000010464f7812 */ /* 0x000fe200078e780d */
[--C-:B------:R-:W-:Y:S01]  /*1f20*/  @!P3 IMAD.IADD R60, R60, 0x1, -R3.reuse ;  /* 0x000000013c3cb824 */ /* 0x100fe200078e0a03 */
[----:B------:R-:W-:Y:S02]  /*1f30*/  ISETP.GE.AND P3, PT, R19, RZ, PT ;  /* 0x000000ff1300720c */ /* 0x000fe40003f66270 */
[----:B------:R-:W-:Y:S01]  /*1f40*/  SHF.R.U32.HI R4, RZ, 0x2, R4 ;  /* 0x00000002ff047819 */ /* 0x000fe20000011604 */
[--C-:B------:R-:W-:Y:S01]  /*1f50*/  @!P6 IMAD.IADD R62, R62, 0x1, -R3.reuse ;  /* 0x000000013e3ee824 */ /* 0x100fe200078e0a03 */
[----:B------:R-:W-:Y:S01]  /*1f60*/  ISETP.GE.AND P6, PT, R23, RZ, PT ;  /* 0x000000ff1700720c */ /* 0x000fe20003fc6270 */
[--C-:B------:R-:W-:Y:S01]  /*1f70*/  @!P1 IMAD.IADD R64, R64, 0x1, -R3.reuse ;  /* 0x0000000140409824 */ /* 0x100fe200078e0a03 */
[----:B------:R-:W-:Y:S01]  /*1f80*/  ISETP.GE.AND P1, PT, R25, RZ, PT ;  /* 0x000000ff1900720c */ /* 0x000fe20003f26270 */
[--C-:B------:R-:W-:Y:S01]  /*1f90*/  @!P0 IMAD.IADD R66, R66, 0x1, -R3.reuse ;  /* 0x0000000142428824 */ /* 0x100fe200078e0a03 */
[----:B------:R-:W-:Y:S01]  /*1fa0*/  ISETP.GE.AND P0, PT, R27, RZ, PT ;  /* 0x000000ff1b00720c */ /* 0x000fe20003f06270 */
[----:B------:R-:W-:Y:S01]  /*1fb0*/  @!P5 IMAD.IADD R68, R68, 0x1, -R3 ;  /* 0x000000014444d824 */ /* 0x000fe200078e0a03 */
[----:B------:R-:W-:-:S02]  /*1fc0*/  ISETP.NE.AND P5, PT, R17, RZ, PT ;  /* 0x000000ff1100720c */ /* 0x000fc40003fa5270 */
[----:B------:R-:W-:Y:S01]  /*1fd0*/  LOP3.LUT R3, RZ, R17, RZ, 0x33, !PT ;  /* 0x00000011ff037212 */ /* 0x000fe200078e33ff */
[----:B------:R-:W-:Y:S01]  /*1fe0*/  @!P3 IMAD.MOV R60, RZ, RZ, -R60 ;  /* 0x000000ffff3cb224 */ /* 0x000fe200078e0a3c */
[----:B-----5:R-:W-:Y:S01]  /*1ff0*/  LEA R87, P3, R95, UR12, 0x1 ;  /* 0x0000000c5f577c11 */ /* 0x020fe2000f8608ff */
[----:B------:R-:W-:Y:S01]  /*2000*/  @!P2 IMAD.MOV R68, RZ, RZ, -R68 ;  /* 0x000000ffff44a224 */ /* 0x000fe200078e0a44 */
[C---:B------:R-:W-:Y:S01]  /*2010*/  SEL R6, R3.reuse, R6, !P5 ;  /* 0x0000000603067207 */ /* 0x040fe20006800000 */
[----:B------:R-:W-:Y:S01]  /*2020*/  @!P6 IMAD.MOV R62, RZ, RZ, -R62 ;  /* 0x000000ffff3ee224 */ /* 0x000fe200078e0a3e */
[C---:B------:R-:W-:Y:S01]  /*2030*/  SEL R16, R3.reuse, R16, !P5 ;  /* 0x0000001003107207 */ /* 0x040fe20006800000 */
[----:B------:R-:W-:Y:S01]  /*2040*/  @!P1 IMAD.MOV R64, RZ, RZ, -R64 ;  /* 0x000000ffff409224 */ /* 0x000fe200078e0a40 */
[C---:B------:R-:W-:Y:S01]  /*2050*/  SEL R20, R3.reuse, R20, !P5 ;  /* 0x0000001403147207 */ /* 0x040fe20006800000 */
[----:B------:R-:W-:Y:S01]  /*2060*/  IMAD R6, R6, UR6, RZ ;  /* 0x0000000606067c24 */ /* 0x000fe2000f8e02ff */
[C---:B------:R-:W-:Y:S01]  /*2070*/  SEL R10, R3.reuse, R10, !P5 ;  /* 0x0000000a030a7207 */ /* 0x040fe20006800000 */
[----:B------:R-:W-:Y:S01]  /*2080*/  @!P0 IMAD.MOV R66, RZ, RZ, -R66 ;  /* 0x000000ffff428224 */ /* 0x000fe200078e0a42 */
[C---:B------:R-:W-:Y:S01]  /*2090*/  SEL R12, R3.reuse, R12, !P5 ;  /* 0x0000000c030c7207 */ /* 0x040fe20006800000 */
[----:B------:R-:W-:Y:S01]  /*20a0*/  IMAD R123, R16, UR6, RZ ;  /* 0x00000006107b7c24 */ /* 0x000fe2000f8e02ff */
[C---:B------:R-:W-:Y:S01]  /*20b0*/  SEL R14, R3.reuse, R14, !P5 ;  /* 0x0000000e030e7207 */ /* 0x040fe20006800000 */
[----:B------:R-:W-:Y:S01]  /*20c0*/  IMAD R20, R20, UR6, RZ ;  /* 0x0000000614147c24 */ /* 0x000fe2000f8e02ff */
[C---:B------:R-:W-:Y:S01]  /*20d0*/  SEL R18, R3.reuse, R18, !P5 ;  /* 0x0000001203127207 */ /* 0x040fe20006800000 */
[----:B------:R-:W-:Y:S01]  /*20e0*/  IMAD R10, R10, UR6, RZ ;  /* 0x000000060a0a7c24 */ /* 0x000fe2000f8e02ff */
[C---:B------:R-:W-:Y:S01]  /*20f0*/  SEL R28, R3.reuse, R28, !P5 ;  /* 0x0000001c031c7207 */ /* 0x040fe20006800000 */
[----:B------:R-:W-:Y:S01]  /*2100*/  IMAD R12, R12, UR6, RZ ;  /* 0x000000060c0c7c24 */ /* 0x000fe2000f8e02ff */
[----:B------:R-:W-:Y:S01]  /*2110*/  SEL R32, R3, R32, !P5 ;  /* 0x0000002003207207 */ /* 0x000fe20006800000 */
[----:B------:R-:W-:Y:S01]  /*2120*/  IMAD R14, R14, UR6, RZ ;  /* 0x000000060e0e7c24 */ /* 0x000fe2000f8e02ff */
[----:B------:R-:W-:Y:S01]  /*2130*/  LEA R85, P2, R93, UR12, 0x1 ;  /* 0x0000000c5d557c11 */ /* 0x000fe2000f8408ff */
[----:B------:R-:W-:Y:S01]  /*2140*/  IMAD R18, R18, UR6, RZ ;  /* 0x0000000612127c24 */ /* 0x000fe2000f8e02ff */
[----:B------:R-:W-:Y:S01]  /*2150*/  LEA R80, P4, R6, UR14, 0x1 ;  /* 0x0000000e06507c11 */ /* 0x000fe2000f8808ff */
[----:B------:R-:W-:Y:S01]  /*2160*/  IMAD R28, R28, UR6, RZ ;  /* 0x000000061c1c7c24 */ /* 0x000fe2000f8e02ff */
[C---:B------:R-:W-:Y:S01]  /*2170*/  SEL R22, R3.reuse, R22, !P5 ;  /* 0x0000001603167207 */ /* 0x040fe20006800000 */
[----:B------:R-:W-:Y:S01]  /*2180*/  IMAD R32, R32, UR6, RZ ;  /* 0x0000000620207c24 */ /* 0x000fe2000f8e02ff */
[----:B------:R-:W-:-:S02]  /*2190*/  SEL R24, R3, R24, !P5 ;  /* 0x0000001803187207 */ /* 0x000fc40006800000 */
        /* <DEDUP_REMOVED lines=8> */
[C---:B------:R-:W-:Y:S02]  /*2220*/  SEL R8, R3.reuse, R8, !P5 ;  /* 0x0000000803087207 */ /* 0x040fe40006800000 */
[----:B------:R-:W-:-:S02]  /*2230*/  SEL R34, R3, R34, !P5 ;  /* 0x0000002203227207 */ /* 0x000fc40006800000 */
        /* <DEDUP_REMOVED lines=32> */
[----:B------:R-:W-:Y:S01]  /*2440*/  LEA.HI.X.SX32 R93, R93, UR13, 0x1, P2 ;  /* 0x0000000d5d5d7c11 */ /* 0x000fe200090f0eff */
[----:B------:R-:W-:Y:S01]  /*2450*/  IMAD R49, R64, UR6, RZ ;  /* 0x0000000640317c24 */ /* 0x000fe2000f8e02ff */
[----:B------:R-:W-:Y:S01]  /*2460*/  LEA.HI.X.SX32 R99, R6, UR15, 0x1, P4 ;  /* 0x0000000f06637c11 */ /* 0x000fe2000a0f0eff */
[----:B------:R-:W-:Y:S01]  /*2470*/  IMAD R37, R66, UR6, RZ ;  /* 0x0000000642257c24 */ /* 0x000fe2000f8e02ff */
[----:B------:R-:W-:-:S02]  /*2480*/  SEL R3, R3, R68, !P5 ;  /* 0x0000004403037207 */ /* 0x000fc40006800000 */
[----:B------:R-:W-:Y:S02]  /*2490*/  LEA.HI.X.SX32 R89, R89, UR13, 0x1, P0 ;  /* 0x0000000d59597c11 */ /* 0x000fe400080f0eff */
[----:B------:R-:W-:Y:S01]  /*24a0*/  LEA.HI.X.SX32 R91, R91, UR13, 0x1, P1 ;  /* 0x0000000d5b5b7c11 */ /* 0x000fe200088f0eff */
[----:B------:R-:W-:Y:S01]  /*24b0*/  IMAD R3, R3, UR6, RZ ;  /* 0x0000000603037c24 */ /* 0x000fe2000f8e02ff */
[----:B------:R-:W-:Y:S01]  /*24c0*/  LEA.HI.X.SX32 R95, R95, UR13, 0x1, P3 ;  /* 0x0000000d5f5f7c11 */ /* 0x000fe200098f0eff */
[----:B------:R-:W-:Y:S01]  /*24d0*/  USHF.R.S32.HI UR6, URZ, 0x1f, UR4 ;  /* 0x0000001fff067899 */ /* 0x000fe20008011404 */
[----:B------:R-:W-:Y:S02]  /*24e0*/  LEA R98, P2, R123, UR14, 0x1 ;  /* 0x0000000e7b627c11 */ /* 0x000fe4000f8408ff */
[----:B------:R-:W-:Y:S01]  /*24f0*/  LEA R100, P4, R20, UR14, 0x1 ;  /* 0x0000000e14647c11 */ /* 0x000fe2000f8808ff */
[----:B------:R-:W-:Y:S01]  /*2500*/  ULEA.HI UR6, UR6, UR4, URZ, 0x6 ;  /* 0x0000000406067291 */ /* 0x000fe2000f8f30ff */
[----:B------:R-:W-:Y:S01]  /*2510*/  LEA R90, P3, R10, UR14, 0x1 ;  /* 0x0000000e0a5a7c11 */ /* 0x000fe2000f8608ff */
[----:B------:R-:W-:Y:S01]  /*2520*/  USHF.L.U32 UR4, UR7, 0x6, URZ ;  /* 0x0000000607047899 */ /* 0x000fe200080006ff */
[----:B------:R-:W-:Y:S01]  /*2530*/  LEA R94, P1, R12, UR14, 0x1 ;  /* 0x0000000e0c5e7c11 */ /* 0x000fe2000f8208ff */
[----:B------:R-:W-:Y:S01]  /*2540*/  USHF.R.S32.HI UR6, URZ, 0x6, UR6 ;  /* 0x00000006ff067899 */ /* 0x000fe20008011406 */
[----:B------:R-:W-:-:S02]  /*2550*/  LEA R92, P0, R14, UR14, 0x1 ;  /* 0x0000000e0e5c7c11 */ /* 0x000fc4000f8008ff */
[----:B------:R-:W-:Y:S02]  /*2560*/  LEA R96, P5, R18, UR14, 0x1 ;  /* 0x0000000e12607c11 */ /* 0x000fe4000f8a08ff */
[----:B------:R-:W-:Y:S02]  /*2570*/  LEA.HI.X.SX32 R123, R123, UR15, 0x1, P2 ;  /* 0x0000000f7b7b7c11 */ /* 0x000fe400090f0eff */
[----:B------:R-:W-:Y:S02]  /*2580*/  LEA.HI.X.SX32 R125, R20, UR15, 0x1, P4 ;  /* 0x0000000f147d7c11 */ /* 0x000fe4000a0f0eff */
[----:B------:R-:W-:Y:S02]  /*2590*/  LEA.HI.X.SX32 R107, R10, UR15, 0x1, P3 ;  /* 0x0000000f0a6b7c11 */ /* 0x000fe400098f0eff */
[----:B------:R-:W-:Y:S02]  /*25a0*/  LEA.HI.X.SX32 R115, R12, UR15, 0x1, P1 ;  /* 0x0000000f0c737c11 */ /* 0x000fe400088f0eff */
[----:B------:R-:W-:-:S02]  /*25b0*/  LEA.HI.X.SX32 R111, R14, UR15, 0x1, P0 ;  /* 0x0000000f0e6f7c11 */ /* 0x000fc400080f0eff */
[----:B------:R-:W-:Y:S02]  /*25c0*/  LEA R118, P2, R28, UR14, 0x1 ;  /* 0x0000000e1c767c11 */ /* 0x000fe4000f8408ff */
[----:B------:R-:W-:Y:S02]  /*25d0*/  LEA.HI.X.SX32 R113, R18, UR15, 0x1, P5 ;  /* 0x0000000f12717c11 */ /* 0x000fe4000a8f0eff */
[----:B------:R-:W-:Y:S02]  /*25e0*/  LEA R108, P4, R32, UR14, 0x1 ;  /* 0x0000000e206c7c11 */ /* 0x000fe4000f8808ff */
[----:B------:R-:W-:Y:S02]  /*25f0*/  LEA R16, P3, R22, UR14, 0x1 ;  /* 0x0000000e16107c11 */ /* 0x000fe4000f8608ff */
[----:B------:R-:W-:Y:S02]  /*2600*/  LEA R102, P1, R24, UR14, 0x1 ;  /* 0x0000000e18667c11 */ /* 0x000fe4000f8208ff */
[----:B------:R-:W-:-:S02]  /*2610*/  LEA R120, P0, R26, UR14, 0x1 ;  /* 0x0000000e1a787c11 */ /* 0x000fc4000f8008ff */
[----:B------:R-:W-:Y:S02]  /*2620*/  LEA R116, P5, R30, UR14, 0x1 ;  /* 0x0000000e1e747c11 */ /* 0x000fe4000f8a08ff */
[----:B------:R-:W-:Y:S02]  /*2630*/  LEA.HI.X.SX32 R119, R28, UR15, 0x1, P2 ;  /* 0x0000000f1c777c11 */ /* 0x000fe400090f0eff */
[----:B------:R-:W-:Y:S02]  /*2640*/  CS2R R28, SRZ ;  /* 0x00000000001c7805 */ /* 0x000fe4000001ff00 */
[----:B------:R-:W-:Y:S02]  /*2650*/  LEA.HI.X.SX32 R109, R32, UR15, 0x1, P4 ;  /* 0x0000000f206d7c11 */ /* 0x000fe4000a0f0eff */
[----:B------:R-:W-:Y:S02]  /*2660*/  CS2R R32, SRZ ;  /* 0x0000000000207805 */ /* 0x000fe4000001ff00 */
[----:B------:R-:W-:-:S02]  /*2670*/  LEA.HI.X.SX32 R17, R22, UR15, 0x1, P3 ;  /* 0x0000000f16117c11 */ /* 0x000fc400098f0eff */
[----:B------:R-:W-:Y:S02]  /*2680*/  LEA.HI.X.SX32 R127, R24, UR15, 0x1, P1 ;  /* 0x0000000f187f7c11 */ /* 0x000fe400088f0eff */
[----:B------:R-:W-:Y:S02]  /*2690*/  LEA.HI.X.SX32 R121, R26, UR15, 0x1, P0 ;  /* 0x0000000f1a797c11 */ /* 0x000fe400080f0eff */
[----:B------:R-:W-:Y:S02]  /*26a0*/  LEA R68, P2, R40, UR14, 0x1 ;  /* 0x0000000e28447c11 */ /* 0x000fe4000f8408ff */
[----:B------:R-:W-:Y:S02]  /*26b0*/  LEA.HI.X.SX32 R117, R30, UR15, 0x1, P5 ;  /* 0x0000000f1e757c11 */ /* 0x000fe4000a8f0eff */
[----:B------:R-:W-:Y:S02]  /*26c0*/  CS2R R30, SRZ ;  /* 0x00000000001e7805 */ /* 0x000fe4000001ff00 */
[----:B------:R-:W-:-:S02]  /*26d0*/  LEA R62, P4, R44, UR14, 0x1 ;  /* 0x0000000e2c3e7c11 */ /* 0x000fc4000f8808ff */
[----:B------:R-:W-:Y:S02]  /*26e0*/  LEA R70, P3, R34, UR14, 0x1 ;  /* 0x0000000e22467c11 */ /* 0x000fe4000f8608ff */
[----:B------:R-:W-:Y:S02]  /*26f0*/  LEA R60, P1, R36, UR14, 0x1 ;  /* 0x0000000e243c7c11 */ /* 0x000fe4000f8208ff */
[----:B------:R-:W-:Y:S02]  /*2700*/  LEA R66, P0, R38, UR14, 0x1 ;  /* 0x0000000e26427c11 */ /* 0x000fe4000f8008ff */
[----:B------:R-:W-:Y:S02]  /*2710*/  LEA R64, P5, R42, UR14, 0x1 ;  /* 0x0000000e2a407c11 */ /* 0x000fe4000f8a08ff */
[----:B------:R-:W-:Y:S02]  /*2720*/  LEA.HI.X.SX32 R69, R40, UR15, 0x1, P2 ;  /* 0x0000000f28457c11 */ /* 0x000fe400090f0eff */
[----:B------:R-:W-:-:S02]  /*2730*/  LEA.HI.X.SX32 R63, R44, UR15, 0x1, P4 ;  /* 0x0000000f2c3f7c11 */ /* 0x000fc4000a0f0eff */
[----:B------:R-:W-:Y:S01]  /*2740*/  LOP3.LUT R77, R4, 0x1fe, R13, 0x78, !PT ;  /* 0x000001fe044d7812 */ /* 0x000fe200078e780d */
[----:B------:R-:W-:Y:S01]  /*2750*/  IMAD.SHL.U32 R4, R0, 0x10, RZ ;  /* 0x0000001000047824 */ /* 0x000fe200078e00ff */
[----:B------:R-:W-:Y:S02]  /*2760*/  LEA.HI.X.SX32 R71, R34, UR15, 0x1, P3 ;  /* 0x0000000f22477c11 */ /* 0x000fe400098f0eff */
[----:B------:R-:W-:Y:S02]  /*2770*/  CS2R R34, SRZ ;  /* 0x0000000000227805 */ /* 0x000fe4000001ff00 */
[----:B------:R-:W-:Y:S02]  /*2780*/  LEA.HI.X.SX32 R61, R36, UR15, 0x1, P1 ;  /* 0x0000000f243d7c11 */ /* 0x000fe400088f0eff */
[----:B------:R-:W-:Y:S02]  /*2790*/  LEA.HI.X.SX32 R67, R38, UR15, 0x1, P0 ;  /* 0x0000000f26437c11 */ /* 0x000fe400080f0eff */
[----:B------:R-:W-:-:S02]  /*27a0*/  LEA.HI.X.SX32 R65, R42, UR15, 0x1, P5 ;  /* 0x0000000f2a417c11 */ /* 0x000fc4000a8f0eff */
[----:B------:R-:W-:Y:S02]  /*27b0*/  LEA R40, P4, R41, UR14, 0x1 ;  /* 0x0000000e29287c11 */ /* 0x000fe4000f8808ff */
[----:B------:R-:W-:Y:S02]  /*27c0*/  LEA R56, P3, R46, UR14, 0x1 ;  /* 0x0000000e2e387c11 */ /* 0x000fe4000f8608ff */
[----:B------:R-:W-:Y:S02]  /*27d0*/  LEA R58, P1, R48, UR14, 0x1 ;  /* 0x0000000e303a7c11 */ /* 0x000fe4000f8208ff */
[----:B------:R-:W-:Y:S02]  /*27e0*/  LEA R50, P0, R51, UR14, 0x1 ;  /* 0x0000000e33327c11 */ /* 0x000fe4000f8008ff */
[----:B------:R-:W-:Y:S02]  /*27f0*/  LEA R52, P2, R53, UR14, 0x1 ;  /* 0x0000000e35347c11 */ /* 0x000fe4000f8408ff */
[----:B------:R-:W-:-:S02]  /*2800*/  LEA R54, P5, R55, UR14, 0x1 ;  /* 0x0000000e37367c11 */ /* 0x000fc4000f8a08ff */
[----:B------:R-:W-:Y:S02]  /*2810*/  LEA.HI.X.SX32 R41, R41, UR15, 0x1, P4 ;  /* 0x0000000f29297c11 */ /* 0x000fe4000a0f0eff */
[----:B------:R-:W-:Y:S02]  /*2820*/  LEA.HI.X.SX32 R57, R46, UR15, 0x1, P3 ;  /* 0x0000000f2e397c11 */ /* 0x000fe400098f0eff */
[----:B------:R-:W-:Y:S02]  /*2830*/  LEA.HI.X.SX32 R59, R48, UR15, 0x1, P1 ;  /* 0x0000000f303b7c11 */ /* 0x000fe400088f0eff */
[----:B------:R-:W-:Y:S02]  /*2840*/  LEA.HI.X.SX32 R51, R51, UR15, 0x1, P0 ;  /* 0x0000000f33337c11 */ /* 0x000fe400080f0eff */
[----:B------:R-:W-:Y:S02]  /*2850*/  LEA.HI.X.SX32 R53, R53, UR15, 0x1, P2 ;  /* 0x0000000f35357c11 */ /* 0x000fe400090f0eff */
[----:B------:R-:W-:-:S02]  /*2860*/  LEA.HI.X.SX32 R55, R55, UR15, 0x1, P5 ;  /* 0x0000000f37377c11 */ /* 0x000fc4000a8f0eff */
[----:B------:R-:W-:Y:S02]  /*2870*/  LEA R38, P4, R3, UR14, 0x1 ;  /* 0x0000000e03267c11 */ /* 0x000fe4000f8808ff */
[----:B------:R-:W-:Y:S02]  /*2880*/  LOP3.LUT R4, R4, 0x100, RZ, 0xc0, !PT ;  /* 0x0000010004047812 */ /* 0x000fe400078ec0ff */
[----:B------:R-:W-:Y:S02]  /*2890*/  LEA R88, P6, R8, UR14, 0x1 ;  /* 0x0000000e08587c11 */ /* 0x000fe4000f8c08ff */
[----:B------:R-:W-:Y:S02]  /*28a0*/  LEA R42, P3, R43, UR14, 0x1 ;  /* 0x0000000e2b2a7c11 */ /* 0x000fe4000f8608ff */
[----:B------:R-:W-:Y:S02]  /*28b0*/  LEA R44, P1, R45, UR14, 0x1 ;  /* 0x0000000e2d2c7c11 */ /* 0x000fe4000f8208ff */
[----:B------:R-:W-:-:S02]  /*28c0*/  LEA R46, P0, R47, UR14, 0x1 ;  /* 0x0000000e2f2e7c11 */ /* 0x000fc4000f8008ff */
[----:B------:R-:W-:Y:S02]  /*28d0*/  LEA R48, P2, R49, UR14, 0x1 ;  /* 0x0000000e31307c11 */ /* 0x000fe4000f8408ff */
[----:B------:R-:W-:Y:S02]  /*28e0*/  LEA R36, P5, R37, UR14, 0x1 ;  /* 0x0000000e25247c11 */ /* 0x000fe4000f8a08ff */
[----:B------:R-:W-:Y:S01]  /*28f0*/  LEA.HI.X.SX32 R39, R3, UR15, 0x1, P4 ;  /* 0x0000000f03277c11 */ /* 0x000fe2000a0f0eff */
[----:B------:R-:W-:Y:S01]  /*2900*/  IMAD.WIDE R2, R2, 0x2, RZ ;  /* 0x0000000202027825 */ /* 0x000fe200078e02ff */
[----:B------:R-:W-:Y:S02]  /*2910*/  IADD3 R79, PT, PT, R79, UR5, R4 ;  /* 0x000000054f4f7c10 */ /* 0x000fe4000fffe004 */
[----:B------:R-:W-:Y:S02]  /*2920*/  LEA.HI.X.SX32 R105, R8, UR15, 0x1, P6 ;  /* 0x0000000f08697c11 */ /* 0x000fe4000b0f0eff */
[----:B------:R-:W-:-:S02]  /*2930*/  LEA.HI.X.SX32 R43, R43, UR15, 0x1, P3 ;  /* 0x0000000f2b2b7c11 */ /* 0x000fc400098f0eff */
[----:B------:R-:W-:Y:S02]  /*2940*/  LEA.HI.X.SX32 R45, R45, UR15, 0x1, P1 ;  /* 0x0000000f2d2d7c11 */ /* 0x000fe400088f0eff */
[----:B------:R-:W-:Y:S02]  /*2950*/  LEA.HI.X.SX32 R47, R47, UR15, 0x1, P0 ;  /* 0x0000000f2f2f7c11 */ /* 0x000fe400080f0eff */
[----:B------:R-:W-:Y:S02]  /*2960*/  LEA.HI.X.SX32 R49, R49, UR15, 0x1, P2 ;  /* 0x0000000f31317c11 */ /* 0x000fe400090f0eff */
[----:B------:R-:W-:Y:S02]  /*2970*/  LEA.HI.X.SX32 R37, R37, UR15, 0x1, P5 ;  /* 0x0000000f25257c11 */ /* 0x000fe4000a8f0eff */
[----:B------:R-:W-:Y:S02]  /*2980*/  LOP3.LUT R97, R97, 0x60, RZ, 0xc0, !PT ;  /* 0x0000006061617812 */ /* 0x000fe400078ec0ff */
[----:B------:R-:W-:-:S07]  /*2990*/  LOP3.LUT R84, R77, 0x40, RZ, 0x3c, !PT ;  /* 0x000000404d547812 */ /* 0x000fce00078e3cff */
.L_x_1:
[----:B------:R-:W-:Y:S02]  /*29a0*/  IADD3 R12, P1, PT, R2, R87, RZ ;  /* 0x00000057020c7210 */ /* 0x000fe40007f3e0ff */
[----:B------:R-:W-:Y:S02]  /*29b0*/  ISETP.GE.AND P0, PT, R74, UR8, PT ;  /* 0x000000084a007c0c */ /* 0x000fe4000bf06270 */
[----:B------:R-:W-:Y:S01]  /*29c0*/  PRMT R5, RZ, 0x7610, R5 ;  /* 0x00007610ff057816 */ /* 0x000fe20000000005 */
[----:B------:R-:W-:Y:S01]  /*29d0*/  IMAD.X R13, R3, 0x1, R95, P1 ;  /* 0x00000001030d7824 */ /* 0x000fe200008e065f */
[----:B------:R-:W-:Y:S02]  /*29e0*/  IADD3 R18, P1, PT, R2, R83, RZ ;  /* 0x0000005302127210 */ /* 0x000fe40007f3e0ff */
[----:B------:R-:W-:Y:S02]  /*29f0*/  ISETP.GE.AND P3, PT, R131, UR8, PT ;  /* 0x0000000883007c0c */ /* 0x000fe4000bf66270 */
[----:B------:R-:W-:Y:S01]  /*2a00*/  ISETP.GE.AND P4, PT, R130, UR8, PT ;  /* 0x0000000882007c0c */ /* 0x000fe2000bf86270 */
[----:B------:R-:W-:Y:S01]  /*2a10*/  IMAD.X R19, R3, 0x1, R91, P1 ;  /* 0x0000000103137824 */ /* 0x000fe200008e065b */
[----:B------:R-:W-:-:S02]  /*2a20*/  ISETP.GE.AND P1, PT, R73, UR8, PT ;  /* 0x0000000849007c0c */ /* 0x000fc4000bf26270 */
[C---:B------:R-:W-:Y:S01]  /*2a30*/  IADD3 R14, P2, PT, R2.reuse, R85, RZ ;  /* 0x00000055020e7210 */ /* 0x040fe20007f5e0ff */
[----:B------:R0:W2:Y:S01]  /*2a40*/  @!P0 LDG.E.U16 R5, desc[UR10][R12.64] ;  /* 0x0000000a0c058981 */ /* 0x0000a2000c1e1500 */
[----:B------:R-:W-:Y:S02]  /*2a50*/  IADD3 R20, P0, PT, R2, R81, RZ ;  /* 0x0000005102147210 */ /* 0x000fe40007f1e0ff */
[----:B------:R-:W-:Y:S01]  /*2a60*/  PRMT R7, RZ, 0x7610, R7 ;  /* 0x00007610ff077816 */ /* 0x000fe20000000007 */
[C---:B------:R-:W-:Y:S01]  /*2a70*/  IMAD.X R15, R3.reuse, 0x1, R93, P2 ;  /* 0x00000001030f7824 */ /* 0x040fe200010e065d */
[----:B------:R-:W-:Y:S01]  /*2a80*/  PRMT R9, RZ, 0x7610, R9 ;  /* 0x00007610ff097816 */ /* 0x000fe20000000009 */
[----:B------:R-:W-:Y:S01]  /*2a90*/  IMAD.X R21, R3, 0x1, R89, P0 ;  /* 0x0000000103157824 */ /* 0x000fe200000e0659 */
[----:B------:R-:W-:Y:S02]  /*2aa0*/  PRMT R11, RZ, 0x7610, R11 ;  /* 0x00007610ff0b7816 */ /* 0x000fe4000000000b */
[----:B------:R1:W3:Y:S04]  /*2ab0*/  @!P3 LDG.E.U16 R7, desc[UR10][R14.64] ;  /* 0x0000000a0e07b981 */ /* 0x0002e8000c1e1500 */
[----:B------:R-:W4:Y:S04]  /*2ac0*/  @!P4 LDG.E.U16 R9, desc[UR10][R18.64] ;  /* 0x0000000a1209c981 */ /* 0x000f28000c1e1500 */
[----:B------:R5:W4:Y:S01]  /*2ad0*/  @!P1 LDG.E.U16 R11, desc[UR10][R20.64] ;  /* 0x0000000a140b9981 */ /* 0x000b22000c1e1500 */
[----:B------:R-:W-:Y:S01]  /*2ae0*/  BAR.SYNC.DEFER_BLOCKING 0x0 ;  /* 0x0000000000007b1d */ /* 0x000fe20000010000 */
[----:B------:R-:W-:Y:S01]  /*2af0*/  ISETP.GE.AND P2, PT, R82, UR8, PT ;  /* 0x0000000852007c0c */ /* 0x000fe2000bf46270 */
[----:B------:R-:W-:Y:S01]  /*2b00*/  IMAD.WIDE R22, R101, 0x2, R38 ;  /* 0x0000000265167825 */ /* 0x000fe200078e0226 */
[----:B------:R-:W-:-:S02]  /*2b10*/  PRMT R4, RZ, 0x7610, R4 ;  /* 0x00007610ff047816 */ /* 0x000fc40000000004 */
[----:B0-----:R-:W-:Y:S01]  /*2b20*/  PRMT R13, RZ, 0x7610, R13 ;  /* 0x00007610ff0d7816 */ /* 0x001fe2000000000d */
[C---:B-1----:R-:W-:Y:S01]  /*2b30*/  IMAD.WIDE R14, R101.reuse, 0x2, R36 ;  /* 0x00000002650e7825 */ /* 0x042fe200078e0224 */
[----:B------:R-:W-:Y:S02]  /*2b40*/  PRMT R27, RZ, 0x7610, R27 ;  /* 0x00007610ff1b7816 */ /* 0x000fe4000000001b */
[----:B------:R-:W-:Y:S01]  /*2b50*/  PRMT R6, RZ, 0x7610, R6 ;  /* 0x00007610ff067816 */ /* 0x000fe20000000006 */
[C---:B------:R-:W-:Y:S01]  /*2b60*/  IMAD.WIDE R24, R101.reuse, 0x2, R48 ;  /* 0x0000000265187825 */ /* 0x040fe200078e0230 */
[----:B------:R-:W-:Y:S02]  /*2b70*/  PRMT R8, RZ, 0x7610, R8 ;  /* 0x00007610ff087816 */ /* 0x000fe40000000008 */
[----:B------:R-:W-:Y:S01]  /*2b80*/  PRMT R133, RZ, 0x7610, R133 ;  /* 0x00007610ff857816 */ /* 0x000fe20000000085 */
[----:B-----5:R-:W-:Y:S01]  /*2b90*/  IMAD.WIDE R20, R101, 0x2, R44 ;  /* 0x0000000265147825 */ /* 0x020fe200078e022c */
[----:B------:R-:W-:-:S03]  /*2ba0*/  PRMT R10, RZ, 0x7610, R10 ;  /* 0x00007610ff0a7816 */ /* 0x000fc6000000000a */
[C---:B------:R-:W-:Y:S01]  /*2bb0*/  IMAD.WIDE R18, R101.reuse, 0x2, R42 ;  /* 0x0000000265127825 */ /* 0x040fe200078e022a */
[----:B------:R0:W5:Y:S04]  /*2bc0*/  @!P2 LDG.E.U16 R4, desc[UR10][R22.64] ;  /* 0x0000000a1604a981 */ /* 0x000168000c1e1500 */
[----:B------:R1:W5:Y:S01]  /*2bd0*/  @!P2 LDG.E.U16 R13, desc[UR10][R14.64] ;  /* 0x0000000a0e0da981 */ /* 0x000362000c1e1500 */
[----:B------:R-:W-:Y:S02]  /*2be0*/  PRMT R12, RZ, 0x7610, R12 ;  /* 0x00007610ff0c7816 */ /* 0x000fe4000000000c */
[----:B------:R-:W-:Y:S01]  /*2bf0*/  PRMT R135, RZ, 0x7610, R135 ;  /* 0x00007610ff877816 */ /* 0x000fe20000000087 */
[----:B------:R1:W5:Y:S01]  /*2c00*/  @!P2 LDG.E.U16 R6, desc[UR10][R24.64] ;  /* 0x0000000a1806a981 */ /* 0x000362000c1e1500 */
[----:B0-----:R-:W-:Y:S01]  /*2c10*/  IMAD.WIDE R22, R101, 0x2, R46 ;  /* 0x0000000265167825 */ /* 0x001fe200078e022e */
[----:B------:R-:W-:-:S02]  /*2c20*/  PRMT R137, RZ, 0x7610, R137 ;  /* 0x00007610ff897816 */ /* 0x000fc40000000089 */
[----:B------:R0:W5:Y:S01]  /*2c30*/  @!P2 LDG.E.U16 R8, desc[UR10][R20.64] ;  /* 0x0000000a1408a981 */ /* 0x000162000c1e1500 */
[C---:B-1----:R-:W-:Y:S01]  /*2c40*/  IMAD.WIDE R14, R101.reuse, 0x2, R40 ;  /* 0x00000002650e7825 */ /* 0x042fe200078e0228 */
[----:B------:R-:W-:Y:S02]  /*2c50*/  PRMT R26, RZ, 0x7610, R26 ;  /* 0x00007610ff1a7816 */ /* 0x000fe4000000001a */
[----:B------:R1:W5:Y:S01]  /*2c60*/  @!P2 LDG.E.U16 R27, desc[UR10][R22.64] ;  /* 0x0000000a161ba981 */ /* 0x000362000c1e1500 */
[----:B------:R-:W-:Y:S01]  /*2c70*/  PRMT R139, RZ, 0x7610, R139 ;  /* 0x00007610ff8b7816 */ /* 0x000fe2000000008b */
[C---:B------:R-:W-:Y:S02]  /*2c80*/  IMAD.WIDE R24, R101.reuse, 0x2, R54 ;  /* 0x0000000265187825 */ /* 0x040fe400078e0236 */
[----:B------:R1:W5:Y:S02]  /*2c90*/  @!P2 LDG.E.U16 R133, desc[UR10][R18.64] ;  /* 0x0000000a1285a981 */ /* 0x000364000c1e1500 */
[----:B0-----:R-:W-:-:S02]  /*2ca0*/  IMAD.WIDE R20, R101, 0x2, R50 ;  /* 0x0000000265147825 */ /* 0x001fc400078e0232 */
[----:B------:R0:W5:Y:S02]  /*2cb0*/  @!P2 LDG.E.U16 R10, desc[UR10][R14.64] ;  /* 0x0000000a0e0aa981 */ /* 0x000164000c1e1500 */
[C---:B-1----:R-:W-:Y:S01]  /*2cc0*/  IMAD.WIDE R22, R101.reuse, 0x2, R52 ;  /* 0x0000000265167825 */ /* 0x042fe200078e0234 */
[----:B------:R-:W-:Y:S01]  /*2cd0*/  PRMT R141, RZ, 0x7610, R141 ;  /* 0x00007610ff8d7816 */ /* 0x000fe2000000008d */
[----:B------:R1:W5:Y:S02]  /*2ce0*/  @!P2 LDG.E.U16 R135, desc[UR10][R24.64] ;  /* 0x0000000a1887a981 */ /* 0x000364000c1e1500 */
[C---:B------:R-:W-:Y:S01]  /*2cf0*/  IMAD.WIDE R18, R101.reuse, 0x2, R58 ;  /* 0x0000000265127825 */ /* 0x040fe200078e023a */
[----:B------:R-:W-:Y:S01]  /*2d00*/  PRMT R132, RZ, 0x7610, R132 ;  /* 0x00007610ff847816 */ /* 0x000fe20000000084 */
[----:B------:R1:W5:Y:S02]  /*2d10*/  @!P2 LDG.E.U16 R12, desc[UR10][R22.64] ;  /* 0x0000000a160ca981 */ /* 0x000364000c1e1500 */
[C---:B0-----:R-:W-:Y:S01]  /*2d20*/  IMAD.WIDE R14, R101.reuse, 0x2, R56 ;  /* 0x00000002650e7825 */ /* 0x041fe200078e0238 */
[----:B------:R-:W-:Y:S01]  /*2d30*/  PRMT R134, RZ, 0x7610, R134 ;  /* 0x00007610ff867816 */ /* 0x000fe20000000086 */
[----:B------:R0:W5:Y:S01]  /*2d40*/  @!P2 LDG.E.U16 R137, desc[UR10][R20.64] ;  /* 0x0000000a1489a981 */ /* 0x000162000c1e1500 */
[----:B------:R-:W-:Y:S01]  /*2d50*/  PRMT R143, RZ, 0x7610, R143 ;  /* 0x00007610ff8f7816 */ /* 0x000fe2000000008f */
[C---:B-1----:R-:W-:Y:S01]  /*2d60*/  IMAD.WIDE R24, R101.reuse, 0x2, R62 ;  /* 0x0000000265187825 */ /* 0x042fe200078e023e */
[----:B------:R-:W-:Y:S01]  /*2d70*/  PRMT R136, RZ, 0x7610, R136 ;  /* 0x00007610ff887816 */ /* 0x000fe20000000088 */
[----:B------:R1:W5:Y:S02]  /*2d80*/  @!P2 LDG.E.U16 R26, desc[UR10][R18.64] ;  /* 0x0000000a121aa981 */ /* 0x000364000c1e1500 */
[----:B------:R-:W-:-:S02]  /*2d90*/  IMAD.WIDE R22, R101, 0x2, R64 ;  /* 0x0000000265167825 */ /* 0x000fc400078e0240 */
[----:B------:R1:W5:Y:S02]  /*2da0*/  @!P2 LDG.E.U16 R139, desc[UR10][R14.64] ;  /* 0x0000000a0e8ba981 */ /* 0x000364000c1e1500 */
[C---:B0-----:R-:W-:Y:S01]  /*2db0*/  IMAD.WIDE R20, R101.reuse, 0x2, R68 ;  /* 0x0000000265147825 */ /* 0x041fe200078e0244 */
[----:B------:R-:W-:Y:S01]  /*2dc0*/  PRMT R138, RZ, 0x7610, R138 ;  /* 0x00007610ff8a7816 */ /* 0x000fe2000000008a */
[----:B------:R0:W5:Y:S02]  /*2dd0*/  @!P2 LDG.E.U16 R141, desc[UR10][R22.64] ;  /* 0x0000000a168da981 */ /* 0x000164000c1e1500 */
[C---:B-1----:R-:W-:Y:S01]  /*2de0*/  IMAD.WIDE R18, R101.reuse, 0x2, R66 ;  /* 0x0000000265127825 */ /* 0x042fe200078e0242 */
[----:B------:R-:W-:Y:S01]  /*2df0*/  PRMT R145, RZ, 0x7610, R145 ;  /* 0x00007610ff917816 */ /* 0x000fe20000000091 */
[----:B------:R1:W5:Y:S02]  /*2e00*/  @!P2 LDG.E.U16 R132, desc[UR10][R24.64] ;  /* 0x0000000a1884a981 */ /* 0x000364000c1e1500 */
[C---:B------:R-:W-:Y:S01]  /*2e10*/  IMAD.WIDE R14, R101.reuse, 0x2, R60 ;  /* 0x00000002650e7825 */ /* 0x040fe200078e023c */
[----:B------:R-:W-:Y:S01]  /*2e20*/  PRMT R147, RZ, 0x7610, R147 ;  /* 0x00007610ff937816 */ /* 0x000fe20000000093 */
[----:B------:R1:W5:Y:S01]  /*2e30*/  @!P2 LDG.E.U16 R134, desc[UR10][R20.64] ;  /* 0x0000000a1486a981 */ /* 0x000362000c1e1500 */
[----:B------:R-:W-:Y:S01]  /*2e40*/  PRMT R140, RZ, 0x7610, R140 ;  /* 0x00007610ff8c7816 */ /* 0x000fe2000000008c */
[C---:B0-----:R-:W-:Y:S01]  /*2e50*/  IMAD.WIDE R22, R101.reuse, 0x2, R108 ;  /* 0x0000000265167825 */ /* 0x041fe200078e026c */
[----:B------:R-:W-:Y:S01]  /*2e60*/  PRMT R149, RZ, 0x7610, R149 ;  /* 0x00007610ff957816 */ /* 0x000fe20000000095 */
[----:B------:R0:W5:Y:S02]  /*2e70*/  @!P2 LDG.E.U16 R143, desc[UR10][R18.64] ;  /* 0x0000000a128fa981 */ /* 0x000164000c1e1500 */
[----:B-1----:R-:W-:-:S02]  /*2e80*/  IMAD.WIDE R24, R101, 0x2, R70 ;  /* 0x0000000265187825 */ /* 0x002fc400078e0246 */
[----:B------:R1:W5:Y:S02]  /*2e90*/  @!P2 LDG.E.U16 R136, desc[UR10][R14.64] ;  /* 0x0000000a0e88a981 */ /* 0x000364000c1e1500 */
[----:B------:R-:W-:-:S04]  /*2ea0*/  IMAD.WIDE R20, R101, 0x2, R116 ;  /* 0x0000000265147825 */ /* 0x000fc800078e0274 */
[----:B------:R-:W-:Y:S01]  /*2eb0*/  IMAD.MOV.U32 R124, RZ, RZ, R100 ;  /* 0x000000ffff7c7224 */ /* 0x000fe200078e0064 */
[----:B------:R1:W5:Y:S01]  /*2ec0*/  @!P2 LDG.E.U16 R138, desc[UR10][R22.64] ;  /* 0x0000000a168aa981 */ /* 0x000362000c1e1500 */
[C---:B0-----:R-:W-:Y:S01]  /*2ed0*/  IMAD.WIDE R18, R101.reuse, 0x2, R118 ;  /* 0x0000000265127825 */ /* 0x041fe200078e0276 */
[----:B------:R-:W-:Y:S02]  /*2ee0*/  PRMT R142, RZ, 0x7610, R142 ;  /* 0x00007610ff8e7816 */ /* 0x000fe4000000008e */
[----:B------:R0:W5:Y:S01]  /*2ef0*/  @!P2 LDG.E.U16 R145, desc[UR10][R24.64] ;  /* 0x0000000a1891a981 */ /* 0x000162000c1e1500 */
[----:B-1----:R-:W-:Y:S01]  /*2f00*/  IMAD.WIDE R14, R101, 0x2, R120 ;  /* 0x00000002650e7825 */ /* 0x002fe200078e0278 */
[----:B------:R-:W-:Y:S02]  /*2f10*/  PRMT R100, RZ, 0x7610, R100 ;  /* 0x00007610ff647816 */ /* 0x000fe40000000064 */
[----:B------:R1:W5:Y:S01]  /*2f20*/  @!P2 LDG.E.U16 R147, desc[UR10][R20.64] ;  /* 0x0000000a1493a981 */ /* 0x000362000c1e1500 */
[----:B------:R-:W-:-:S02]  /*2f30*/  IMAD.MOV.U32 R104, RZ, RZ, R88 ;  /* 0x000000ffff687224 */ /* 0x000fc400078e0058 */
[----:B------:R-:W-:Y:S02]  /*2f40*/  IMAD.MOV.U32 R114, RZ, RZ, R94 ;  /* 0x000000ffff727224 */ /* 0x000fe400078e005e */
[----:B------:R-:W-:Y:S02]  /*2f50*/  IMAD.MOV.U32 R122, RZ, RZ, R98 ;  /* 0x000000ffff7a7224 */ /* 0x000fe400078e0062 */
[----:B------:R-:W-:Y:S01]  /*2f60*/  IMAD.MOV.U32 R126, RZ, RZ, R102 ;  /* 0x000000ffff7e7224 */ /* 0x000fe200078e0066 */
[----:B------:R-:W-:Y:S01]  /*2f70*/  PRMT R94, RZ, 0x7610, R94 ;  /* 0x00007610ff5e7816 */ /* 0x000fe2000000005e */
[----:B------:R1:W5:Y:S01]  /*2f80*/  @!P2 LDG.E.U16 R140, desc[UR10][R18.64] ;  /* 0x0000000a128ca981 */ /* 0x000362000c1e1500 */
[----:B------:R-:W-:Y:S01]  /*2f90*/  PRMT R88, RZ, 0x7610, R88 ;  /* 0x00007610ff587816 */ /* 0x000fe20000000058 */
[C---:B------:R-:W-:Y:S01]  /*2fa0*/  IMAD.WIDE R22, R101.reuse, 0x2, R124 ;  /* 0x0000000265167825 */ /* 0x040fe200078e027c */
[----:B------:R-:W-:Y:S01]  /*2fb0*/  PRMT R102, RZ, 0x7610, R102 ;  /* 0x00007610ff667816 */ /* 0x000fe20000000066 */
[----:B------:R1:W5:Y:S02]  /*2fc0*/  @!P2 LDG.E.U16 R149, desc[UR10][R14.64] ;  /* 0x0000000a0e95a981 */ /* 0x000364000c1e1500 */
[C---:B0-----:R-:W-:Y:S01]  /*2fd0*/  IMAD.WIDE R24, R101.reuse, 0x2, R126 ;  /* 0x0000000265187825 */ /* 0x041fe200078e027e */
[----:B------:R-:W-:Y:S01]  /*2fe0*/  PRMT R151, RZ, 0x7610, R151 ;  /* 0x00007610ff977816 */ /* 0x000fe20000000097 */
[----:B------:R0:W5:Y:S02]  /*2ff0*/  @!P2 LDG.E.U16 R94, desc[UR10][R22.64] ;  /* 0x0000000a165ea981 */ /* 0x000164000c1e1500 */
[C---:B-1----:R-:W-:Y:S01]  /*3000*/  IMAD.WIDE R20, R101.reuse, 0x2, R122 ;  /* 0x0000000265147825 */ /* 0x042fe200078e027a */
[----:B------:R-:W-:Y:S01]  /*3010*/  PRMT R153, RZ, 0x7610, R153 ;  /* 0x00007610ff997816 */ /* 0x000fe20000000099 */
[----:B------:R-:W5:Y:S02]  /*3020*/  @!P2 LDG.E.U16 R88, desc[UR10][R24.64] ;  /* 0x0000000a1858a981 */ /* 0x000f64000c1e1500 */
[C---:B------:R-:W-:Y:S01]  /*3030*/  IMAD.WIDE R18, R101.reuse, 0x2, R114 ;  /* 0x0000000265127825 */ /* 0x040fe200078e0272 */
[----:B------:R-:W-:Y:S01]  /*3040*/  PRMT R155, RZ, 0x7610, R155 ;  /* 0x00007610ff9b7816 */ /* 0x000fe2000000009b */
[----:B------:R-:W5:Y:S02]  /*3050*/  @!P2 LDG.E.U16 R100, desc[UR10][R20.64] ;  /* 0x0000000a1464a981 */ /* 0x000f64000c1e1500 */
[----:B------:R-:W-:Y:S01]  /*3060*/  IMAD.WIDE R14, R101, 0x2, R104 ;  /* 0x00000002650e7825 */ /* 0x000fe200078e0268 */
[----:B0-----:R-:W-:Y:S01]  /*3070*/  PRMT R23, RZ, 0x7610, R23 ;  /* 0x00007610ff177816 */ /* 0x001fe20000000017 */
[----:B------:R0:W5:Y:S02]  /*3080*/  @!P2 LDG.E.U16 R102, desc[UR10][R18.64] ;  /* 0x0000000a1266a981 */ /* 0x000164000c1e1500 */
[----:B------:R-:W-:-:S02]  /*3090*/  IMAD.MOV.U32 R98, RZ, RZ, R80 ;  /* 0x000000ffff627224 */ /* 0x000fc400078e0050 */
[----:B------:R-:W-:Y:S01]  /*30a0*/  IMAD.MOV.U32 R106, RZ, RZ, R90 ;  /* 0x000000ffff6a7224 */ /* 0x000fe200078e005a */
[----:B------:R1:W5:Y:S01]  /*30b0*/  @!P2 LDG.E.U16 R142, desc[UR10][R14.64] ;  /* 0x0000000a0e8ea981 */ /* 0x000362000c1e1500 */
[----:B------:R-:W-:Y:S02]  /*30c0*/  IMAD.MOV.U32 R110, RZ, RZ, R92 ;  /* 0x000000ffff6e7224 */ /* 0x000fe400078e005c */
[----:B------:R-:W-:Y:S02]  /*30d0*/  IMAD.MOV.U32 R112, RZ, RZ, R96 ;  /* 0x000000ffff707224 */ /* 0x000fe400078e0060 */
[----:B------:R-:W-:Y:S02]  /*30e0*/  IMAD.MOV.U32 R128, RZ, RZ, R16 ;  /* 0x000000ffff807224 */ /* 0x000fe400078e0010 */
[----:B------:R-:W-:Y:S01]  /*30f0*/  IMAD.MOV.U32 R129, RZ, RZ, R17 ;  /* 0x000000ffff817224 */ /* 0x000fe200078e0011 */
[----:B------:R-:W-:Y:S01]  /*3100*/  PRMT R157, RZ, 0x7610, R157 ;  /* 0x00007610ff9d7816 */ /* 0x000fe2000000009d */
[----:B0-----:R-:W-:-:S04]  /*3110*/  IMAD.WIDE R18, R101, 0x2, R112 ;  /* 0x0000000265127825 */ /* 0x001fc800078e0270 */
[C---:B------:R-:W-:Y:S01]  /*3120*/  IMAD.WIDE R20, R101.reuse, 0x2, R128 ;  /* 0x0000000265147825 */ /* 0x040fe200078e0280 */
[----:B------:R-:W5:Y:S03]  /*3130*/  @!P2 LDG.E.U16 R153, desc[UR10][R18.64] ;  /* 0x0000000a1299a981 */ /* 0x000f66000c1e1500 */
[C---:B------:R-:W-:Y:S01]  /*3140*/  IMAD.WIDE R16, R101.reuse, 0x2, R110 ;  /* 0x0000000265107825 */ /* 0x040fe200078e026e */
[----:B------:R-:W5:Y:S03]  /*3150*/  @!P2 LDG.E.U16 R151, desc[UR10][R20.64] ;  /* 0x0000000a1497a981 */ /* 0x000f66000c1e1500 */
[C---:B-1----:R-:W-:Y:S01]  /*3160*/  IMAD.WIDE R14, R101.reuse, 0x2, R106 ;  /* 0x00000002650e7825 */ /* 0x042fe200078e026a */
[----:B------:R-:W5:Y:S03]  /*3170*/  @!P2 LDG.E.U16 R23, desc[UR10][R16.64] ;  /* 0x0000000a1017a981 */ /* 0x000f66000c1e1500 */
[----:B------:R-:W-:Y:S01]  /*3180*/  IMAD.WIDE R24, R101, 0x2, R98 ;  /* 0x0000000265187825 */ /* 0x000fe200078e0262 */
[----:B------:R-:W5:Y:S04]  /*3190*/  @!P2 LDG.E.U16 R155, desc[UR10][R14.64] ;  /* 0x0000000a0e9ba981 */ /* 0x000f68000c1e1500 */
[----:B------:R-:W5:Y:S04]  /*31a0*/  @!P2 LDG.E.U16 R157, desc[UR10][R24.64] ;  /* 0x0000000a189da981 */ /* 0x000f68000c1e1500 */
[----:B--2---:R0:W-:Y:S04]  /*31b0*/  STS.U16 [R78+UR5+0x4000], R5 ;  /* 0x004000054e007988 */ /* 0x0041e80008000405 */
[----:B---3--:R-:W-:Y:S04]  /*31c0*/  STS.U16 [R78+UR5+0x4200], R7 ;  /* 0x004200074e007988 */ /* 0x008fe80008000405 */
[----:B----4-:R-:W-:Y:S04]  /*31d0*/  STS.U16 [R78+UR5+0x4400], R9 ;  /* 0x004400094e007988 */ /* 0x010fe80008000405 */
[----:B------:R-:W-:Y:S04]  /*31e0*/  STS.U16 [R78+UR5+0x4600], R11 ;  /* 0x0046000b4e007988 */ /* 0x000fe80008000405 */
[----:B-----5:R-:W-:Y:S04]  /*31f0*/  STS.U16 [R77+UR5], R4 ;  /* 0x000000044d007988 */ /* 0x020fe80008000405 */
[----:B------:R-:W-:Y:S04]  /*3200*/  STS.U16 [R77+UR5+0x400], R6 ;  /* 0x000400064d007988 */ /* 0x000fe80008000405 */
        /* <DEDUP_REMOVED lines=29> */
[----:B------:R-:W-:Y:S01]  /*33e0*/  STS.U16 [R84+UR5+0x3e00], R157 ;  /* 0x003e009d54007988 */ /* 0x000fe20008000405 */
[----:B------:R-:W-:Y:S06]  /*33f0*/  BAR.SYNC.DEFER_BLOCKING 0x0 ;  /* 0x0000000000007b1d */ /* 0x000fec0000010000 */
[----:B------:R-:W-:Y:S04]  /*3400*/  LDSM.16.MT88.4 R12, [R79+0x4000] ;  /* 0x004000004f0c783b */ /* 0x000fe80000004200 */
[----:B------:R-:W1:Y:S04]  /*3410*/  LDSM.16.M88.4 R24, [R76+UR5] ;  /* 0x000000054c18783b */ /* 0x000e680008000200 */
[----:B------:R-:W2:Y:S04]  /*3420*/  LDSM.16.M88.4 R16, [R76+UR5+0x2000] ;  /* 0x002000054c10783b */ /* 0x000ea80008000200 */
[----:B------:R-:W3:Y:S01]  /*3430*/  LDSM.16.MT88.4 R20, [R79+0x4200] ;  /* 0x004200004f14783b */ /* 0x000ee20000004200 */
[----:B0-----:R-:W-:-:S03]  /*3440*/  IMAD.U32 R5, RZ, RZ, UR4 ;  /* 0x00000004ff057e24 */ /* 0x001fc6000f8e00ff */
[----:B------:R-:W-:Y:S01]  /*3450*/  LDSM.16.MT88.4 R8, [R79+0x4400] ;  /* 0x004400004f08783b */ /* 0x000fe20000004200 */
[----:B------:R-:W-:-:S03]  /*3460*/  IMAD.WIDE R2, R5, 0x2, R2 ;  /* 0x0000000205027825 */ /* 0x000fc600078e0202 */
[----:B------:R-:W0:Y:S01]  /*3470*/  LDSM.16.M88.4 R4, [R86+UR5] ;  /* 0x000000055604783b */ /* 0x000e220008000200 */
[C---:B-1----:R-:W-:Y:S08]  /*3480*/  HMMA.16816.F32 R28, R12.reuse, R24, R28 ;  /* 0x000000180c1c723c */ /* 0x042ff0000000181c */
[----:B--2---:R-:W-:Y:S01]  /*3490*/  HMMA.16816.F32 R32, R12, R16, R32 ;  /* 0x000000100c20723c */ /* 0x004fe20000001820 */
[----:B------:R-:W1:Y:S11]  /*34a0*/  LDSM.16.M88.4 R12, [R86+UR5+0x2000] ;  /* 0x00200005560c783b */ /* 0x000e760008000200 */
[C---:B---3--:R-:W-:Y:S01]  /*34b0*/  HMMA.16816.F32 R28, R20.reuse, R26, R28 ;  /* 0x0000001a141c723c */ /* 0x048fe2000000181c */
[----:B------:R-:W2:Y:S07]  /*34c0*/  LDSM.16.MT88.4 R24, [R79+0x4600] ;  /* 0x004600004f18783b */ /* 0x000eae0000004200 */
[----:B------:R-:W-:-:S12]  /*34d0*/  HMMA.16816.F32 R32, R20, R18, R32 ;  /* 0x000000121420723c */ /* 0x000fd80000001820 */
[C---:B0-----:R-:W-:Y:S08]  /*34e0*/  HMMA.16816.F32 R28, R8.reuse, R4, R28 ;  /* 0x00000004081c723c */ /* 0x041ff0000000181c */
[----:B-1----:R-:W-:Y:S01]  /*34f0*/  HMMA.16816.F32 R32, R8, R12, R32 ;  /* 0x0000000c0820723c */ /* 0x002fe20000001820 */
[----:B------:R-:W-:-:S04]  /*3500*/  UIADD3 UR6, UPT, UPT, UR6, -0x1, URZ ;  /* 0xffffffff06067890 */ /* 0x000fc8000fffe0ff */
[----:B------:R-:W-:-:S07]  /*3510*/  UISETP.NE.U32.AND UP0, UPT, UR6, URZ, UPT ;  /* 0x000000ff0600728c */ /* 0x000fce000bf05070 */
[C---:B--2---:R-:W-:Y:S08]  /*3520*/  HMMA.16816.F32 R28, R24.reuse, R6, R28 ;  /* 0x00000006181c723c */ /* 0x044ff0000000181c */
[----:B------:R-:W-:Y:S01]  /*3530*/  HMMA.16816.F32 R32, R24, R14, R32 ;  /* 0x0000000e1820723c */ /* 0x000fe20000001820 */
[----:B------:R-:W-:-:S04]  /*3540*/  IMAD.WIDE R98, R103, 0x2, R98 ;  /* 0x0000000267627825 */ /* 0x000fc800078e0262 */
        /* <DEDUP_REMOVED lines=9> */
[----:B------:R-:W-:Y:S02]  /*35e0*/  IMAD.MOV.U32 R80, RZ, RZ, R98 ;  /* 0x000000ffff507224 */ /* 0x000fe400078e0062 */
[----:B------:R-:W-:Y:S02]  /*35f0*/  IMAD.MOV.U32 R88, RZ, RZ, R104 ;  /* 0x000000ffff587224 */ /* 0x000fe400078e0068 */
[----:B------:R-:W-:Y:S02]  /*3600*/  IMAD.MOV.U32 R90, RZ, RZ, R106 ;  /* 0x000000ffff5a7224 */ /* 0x000fe400078e006a */
[----:B------:R-:W-:Y:S02]  /*3610*/  IMAD.MOV.U32 R94, RZ, RZ, R114 ;  /* 0x000000ffff5e7224 */ /* 0x000fe400078e0072 */
[----:B------:R-:W-:Y:S02]  /*3620*/  IMAD.MOV.U32 R92, RZ, RZ, R110 ;  /* 0x000000ffff5c7224 */ /* 0x000fe400078e006e */
[----:B------:R-:W-:-:S02]  /*3630*/  IMAD.MOV.U32 R98, RZ, RZ, R122 ;  /* 0x000000ffff627224 */ /* 0x000fc400078e007a */
[----:B------:R-:W-:Y:S02]  /*3640*/  IMAD.MOV.U32 R96, RZ, RZ, R112 ;  /* 0x000000ffff607224 */ /* 0x000fe400078e0070 */
[----:B------:R-:W-:Y:S02]  /*3650*/  IMAD.MOV.U32 R100, RZ, RZ, R124 ;  /* 0x000000ffff647224 */ /* 0x000fe400078e007c */
[----:B------:R-:W-:Y:S02]  /*3660*/  IMAD.MOV.U32 R16, RZ, RZ, R128 ;  /* 0x000000ffff107224 */ /* 0x000fe400078e0080 */
[----:B------:R-:W-:Y:S02]  /*3670*/  IMAD.MOV.U32 R17, RZ, RZ, R129 ;  /* 0x000000ffff117224 */ /* 0x000fe400078e0081 */
[----:B------:R-:W-:Y:S01]  /*3680*/  IMAD.WIDE R120, R103, 0x2, R120 ;  /* 0x0000000267787825 */ /* 0x000fe200078e0278 */
[----:B------:R-:W-:-:S03]  /*3690*/  UIADD3 UR8, UPT, UPT, UR8, -0x40, URZ ;  /* 0xffffffc008087890 */ /* 0x000fc6000fffe0ff */
[----:B------:R-:W-:-:S04]  /*36a0*/  IMAD.WIDE R118, R103, 0x2, R118 ;  /* 0x0000000267767825 */ /* 0x000fc800078e0276 */
[----:B------:R-:W-:Y:S02]  /*36b0*/  IMAD.MOV.U32 R102, RZ, RZ, R126 ;  /* 0x000000ffff667224 */ /* 0x000fe400078e007e */
        /* <DEDUP_REMOVED lines=19> */
[----:B------:R-:W-:Y:S01]  /*37f0*/  IMAD.WIDE R38, R103, 0x2, R38 ;  /* 0x0000000267267825 */ /* 0x000fe200078e0226 */
[----:B------:R-:W-:Y:S06]  /*3800*/  BRA.U UP0, `(.L_x_1) ;  /* 0xfffffff100647547 */ /* 0x000fec000b83ffff */
[----:B------:R-:W-:Y:S02]  /*3810*/  F2FP.F16.F32.PACK_AB R31, R35, R31 ;  /* 0x0000001f231f723e */ /* 0x000fe400000000ff */
[----:B------:R-:W-:Y:S02]  /*3820*/  F2FP.F16.F32.PACK_AB R30, R34, R30 ;  /* 0x0000001e221e723e */ /* 0x000fe400000000ff */
[----:B------:R-:W-:Y:S02]  /*3830*/  F2FP.F16.F32.PACK_AB R29, R33, R29 ;  /* 0x0000001d211d723e */ /* 0x000fe400000000ff */
[----:B------:R-:W-:-:S07]  /*3840*/  F2FP.F16.F32.PACK_AB R28, R32, R28 ;  /* 0x0000001c201c723e */ /* 0x000fce00000000ff */
.L_x_0:
[----:B------:R-:W-:Y:S01]  /*3850*/  BAR.SYNC.DEFER_BLOCKING 0x0 ;  /* 0x0000000000007b1d */ /* 0x000fe20000010000 */
[C---:B------:R-:W-:Y:S01]  /*3860*/  LOP3.LUT R2, R0.reuse, 0xe0, RZ, 0xc0, !PT ;  /* 0x000000e000027812 */ /* 0x040fe200078ec0ff */
[C---:B------:R-:W-:Y:S01]  /*3870*/  IMAD.SHL.U32 R3, R0.reuse, 0x80, RZ ;  /* 0x0000008000037824 */ /* 0x040fe200078e00ff */
[----:B------:R-:W-:Y:S01]  /*3880*/  LOP3.LUT R97, R97, 0x1c, R0, 0xf8, !PT ;  /* 0x0000001c61617812 */ /* 0x000fe200078ef800 */
[----:B------:R-:W-:Y:S01]  /*3890*/  IMAD.SHL.U32 R4, R0, 0x4, RZ ;  /* 0x0000000400047824 */ /* 0x000fe200078e00ff */
[--C-:B------:R-:W-:Y:S01]  /*38a0*/  LOP3.LUT R13, R75, 0x60, R74.reuse, 0xfe, !PT ;  /* 0x000000604b0d7812 */ /* 0x100fe200078efe4a */
[----:B------:R-:W-:Y:S01]  /*38b0*/  IMAD.SHL.U32 R2, R2, 0x4, RZ ;  /* 0x0000000402027824 */ /* 0x000fe200078e00ff */
[----:B------:R-:W-:Y:S01]  /*38c0*/  LOP3.LUT R3, R3, 0xc00, RZ, 0xc0, !PT ;  /* 0x00000c0003037812 */ /* 0x000fe200078ec0ff */
[----:B------:R-:W0:Y:S01]  /*38d0*/  LDC R25, c[0x0][0x3b8] ;  /* 0x0000ee00ff197b82 */ /* 0x000e220000000800 */
[----:B------:R-:W1:Y:S01]  /*38e0*/  LDCU.128 UR12, c[0x0][0x390] ;  /* 0x00007200ff0c77ac */ /* 0x000e620008000c00 */
[C---:B------:R-:W-:Y:S01]  /*38f0*/  LOP3.LUT R11, R75.reuse, 0x40, R74, 0xfe, !PT ;  /* 0x000000404b0b7812 */ /* 0x040fe200078efe4a */
[----:B------:R-:W-:Y:S01]  /*3900*/  IMAD.IADD R73, R75, 0x1, R73 ;  /* 0x000000014b497824 */ /* 0x000fe200078e0249 */
[----:B------:R-:W-:Y:S01]  /*3910*/  LOP3.LUT R97, R97, R2, RZ, 0xfc, !PT ;  /* 0x0000000261617212 */ /* 0x000fe200078efcff */
[----:B------:R-:W2:Y:S01]  /*3920*/  LDCU UR4, c[0x0][0x3b4] ;  /* 0x00007680ff0477ac */ /* 0x000ea20008000800 */
[----:B------:R-:W-:-:S02]  /*3930*/  LOP3.LUT R5, R3, 0x7c, R4, 0xf8, !PT ;  /* 0x0000007c03057812 */ /* 0x000fc400078ef804 */
[C---:B------:R-:W-:Y:S02]  /*3940*/  LOP3.LUT R2, R97.reuse, 0x40, RZ, 0x3c, !PT ;  /* 0x0000004061027812 */ /* 0x040fe400078e3cff */
[C---:B------:R-:W-:Y:S02]  /*3950*/  LOP3.LUT R3, R97.reuse, 0x20, RZ, 0x3c, !PT ;  /* 0x0000002061037812 */ /* 0x040fe400078e3cff */
[----:B------:R-:W-:Y:S02]  /*3960*/  LOP3.LUT R4, R97, 0x60, RZ, 0x3c, !PT ;  /* 0x0000006061047812 */ /* 0x000fe400078e3cff */
[----:B------:R-:W-:Y:S01]  /*3970*/  LOP3.LUT R7, R5, 0xe0, R0, 0x78, !PT ;  /* 0x000000e005077812 */ /* 0x000fe200078e7800 */
[----:B------:R-:W-:Y:S01]  /*3980*/  STS [R97+UR5], R28 ;  /* 0x0000001c61007988 */ /* 0x000fe20008000805 */
[----:B------:R-:W-:Y:S02]  /*3990*/  LEA.HI R0, R0, R75, RZ, 0x1c ;  /* 0x0000004b00007211 */ /* 0x000fe400078fe0ff */
[----:B-1----:R-:W-:Y:S01]  /*39a0*/  ISETP.GE.AND P0, PT, R72, UR14, PT ;  /* 0x0000000e48007c0c */ /* 0x002fe2000bf06270 */
[----:B------:R1:W-:Y:S02]  /*39b0*/  STS [R2+UR5+0x800], R29 ;  /* 0x0008001d02007988 */ /* 0x0003e40008000805 */
[----:B------:R-:W-:-:S02]  /*39c0*/  VIADD R0, R0, 0x70 ;  /* 0x0000007000007836 */ /* 0x000fc40000000000 */
[----:B------:R3:W-:Y:S01]  /*39d0*/  STS [R3+UR5+0x400], R30 ;  /* 0x0004001e03007988 */ /* 0x0007e20008000805 */
[----:B--2---:R-:W-:Y:S02]  /*39e0*/  IMAD R72, R72, UR4, RZ ;  /* 0x0000000448487c24 */ /* 0x004fe4000f8e02ff */
[----:B0-----:R-:W-:Y:S01]  /*39f0*/  IMAD R15, R0, R25, RZ ;  /* 0x00000019000f7224 */ /* 0x001fe200078e02ff */
[----:B------:R0:W-:Y:S01]  /*3a00*/  STS [R4+UR5+0xc00], R31 ;  /* 0x000c001f04007988 */ /* 0x0001e20008000805 */
[----:B-1----:R-:W-:Y:S01]  /*3a10*/  LOP3.LUT R2, R75, R74, RZ, 0xfc, !PT ;  /* 0x0000004a4b027212 */ /* 0x002fe200078efcff */
[----:B------:R-:W-:Y:S01]  /*3a20*/  BAR.SYNC.DEFER_BLOCKING 0x0 ;  /* 0x0000000000007b1d */ /* 0x000fe20000010000 */
[----:B------:R-:W-:-:S03]  /*3a30*/  LEA R16, P1, R72, UR12, 0x1 ;  /* 0x0000000c48107c11 */ /* 0x000fc6000f8208ff */
[CC--:B------:R-:W-:Y:S01]  /*3a40*/  IMAD R6, R2.reuse, R25.reuse, RZ ;  /* 0x0000001902067224 */ /* 0x0c0fe200078e02ff */
[----:B---3--:R-:W-:Y:S02]  /*3a50*/  LOP3.LUT R3, R75, 0x10, R74, 0xfe, !PT ;  /* 0x000000104b037812 */ /* 0x008fe400078efe4a */
[----:B------:R-:W-:Y:S01]  /*3a60*/  ISETP.LT.AND P3, PT, R2, UR15, !P0 ;  /* 0x0000000f02007c0c */ /* 0x000fe2000c761270 */
[----:B------:R-:W-:Y:S01]  /*3a70*/  IMAD R9, R25, 0x40, R6 ;  /* 0x0000004019097824 */ /* 0x000fe200078e0206 */
[----:B------:R-:W-:Y:S01]  /*3a80*/  LEA.HI.X.SX32 R72, R72, UR13, 0x1, P1 ;  /* 0x0000000d48487c11 */ /* 0x000fe200088f0eff */
[----:B------:R-:W-:Y:S01]  /*3a90*/  IMAD R5, R3, R25, RZ ;  /* 0x0000001903057224 */ /* 0x000fe200078e02ff */
[C---:B------:R-:W-:Y:S01]  /*3aa0*/  LEA R2, P2, R6.reuse, R16, 0x1 ;  /* 0x0000001006027211 */ /* 0x040fe200078408ff */
[----:B------:R-:W-:Y:S01]  /*3ab0*/  IMAD R12, R25, 0x10, R9 ;  /* 0x00000010190c7824 */ /* 0x000fe200078e0209 */
[----:B0-----:R-:W-:Y:S02]  /*3ac0*/  LOP3.LUT R4, R75, 0x50, R74, 0xfe, !PT ;  /* 0x000000504b047812 */ /* 0x001fe400078efe4a */
[----:B------:R-:W-:Y:S01]  /*3ad0*/  ISETP.LT.AND P1, PT, R3, UR15, !P0 ;  /* 0x0000000f03007c0c */ /* 0x000fe2000c721270 */
[----:B------:R-:W-:Y:S01]  /*3ae0*/  IMAD R14, R25, 0x10, R12 ;  /* 0x00000010190e7824 */ /* 0x000fe200078e020c */
[----:B------:R-:W-:-:S02]  /*3af0*/  LEA.HI.X.SX32 R3, R6, R72, 0x1, P2 ;  /* 0x0000004806037211 */ /* 0x000fc400010f0eff */
[----:B------:R-:W-:Y:S02]  /*3b00*/  ISETP.LT.AND P2, PT, R4, UR15, !P0 ;  /* 0x0000000f04007c0c */ /* 0x000fe4000c741270 */
[----:B------:R-:W-:Y:S02]  /*3b10*/  LEA R4, P4, R5, R16, 0x1 ;  /* 0x0000001005047211 */ /* 0x000fe400078808ff */
[----:B------:R-:W-:Y:S01]  /*3b20*/  LOP3.LUT R74, R75, 0x20, R74, 0xfe, !PT ;  /* 0x000000204b4a7812 */ /* 0x000fe200078efe4a */
[----:B------:R-:W0:Y:S01]  /*3b30*/  LDS R17, [R7+UR5] ;  /* 0x0000000507117984 */ /* 0x000e220008000800 */
[----:B------:R-:W-:Y:S02]  /*3b40*/  LEA.HI.X.SX32 R5, R5, R72, 0x1, P4 ;  /* 0x0000004805057211 */ /* 0x000fe400020f0eff */
[C---:B------:R-:W-:Y:S01]  /*3b50*/  ISETP.LT.AND P5, PT, R74.reuse, UR15, !P0 ;  /* 0x0000000f4a007c0c */ /* 0x040fe2000c7a1270 */
[----:B------:R-:W1:Y:S01]  /*3b60*/  LDS R19, [R7+UR5+0x100] ;  /* 0x0001000507137984 */ /* 0x000e620008000800 */
[-C--:B------:R-:W-:Y:S01]  /*3b70*/  IMAD R74, R74, R25.reuse, RZ ;  /* 0x000000194a4a7224 */ /* 0x080fe200078e02ff */
[C---:B------:R-:W-:Y:S01]  /*3b80*/  ISETP.LT.AND P4, PT, R73.reuse, UR15, !P0 ;  /* 0x0000000f49007c0c */ /* 0x040fe2000c781270 */
[----:B------:R-:W-:Y:S01]  /*3b90*/  IMAD R73, R73, R25, RZ ;  /* 0x0000001949497224 */ /* 0x000fe200078e02ff */
[----:B------:R-:W2:Y:S04]  /*3ba0*/  LDS R21, [R7+UR5+0x200] ;  /* 0x0002000507157984 */ /* 0x000ea80008000800 */
[----:B------:R3:W4:Y:S04]  /*3bb0*/  LDS R23, [R7+UR5+0x300] ;  /* 0x0003000507177984 */ /* 0x0007280008000800 */
[----:B0-----:R0:W-:Y:S01]  /*3bc0*/  @P3 STG.E.U16 desc[UR10][R2.64], R17 ;  /* 0x0000001102003986 */ /* 0x0011e2000c10150a */
[----:B------:R-:W-:-:S03]  /*3bd0*/  LEA R6, P3, R74, R16, 0x1 ;  /* 0x000000104a067211 */ /* 0x000fc600078608ff */
[----:B-1----:R1:W-:Y:S01]  /*3be0*/  @P1 STG.E.U16 desc[UR10][R4.64], R19 ;  /* 0x0000001304001986 */ /* 0x0023e2000c10150a */
[C---:B------:R-:W-:Y:S02]  /*3bf0*/  LEA R8, P1, R9.reuse, R16, 0x1 ;  /* 0x0000001009087211 */ /* 0x040fe400078208ff */
[-C--:B---3--:R-:W-:Y:S02]  /*3c00*/  LEA.HI.X.SX32 R7, R74, R72.reuse, 0x1, P3 ;  /* 0x000000484a077211 */ /* 0x088fe400018f0eff */
[----:B------:R-:W-:Y:S02]  /*3c10*/  LEA.HI.X.SX32 R9, R9, R72, 0x1, P1 ;  /* 0x0000004809097211 */ /* 0x000fe400008f0eff */
[----:B------:R-:W-:Y:S01]  /*3c20*/  ISETP.LT.AND P3, PT, R11, UR15, !P0 ;  /* 0x0000000f0b007c0c */ /* 0x000fe2000c761270 */
[----:B--2---:R2:W-:Y:S01]  /*3c30*/  @P5 STG.E.U16 desc[UR10][R6.64], R21 ;  /* 0x0000001506005986 */ /* 0x0045e2000c10150a */
[----:B0-----:R-:W-:Y:S02]  /*3c40*/  LEA R2, P6, R73, R16, 0x1 ;  /* 0x0000001049027211 */ /* 0x001fe400078c08ff */
[----:B------:R-:W-:-:S02]  /*3c50*/  PRMT R17, R17, 0x7632, R17 ;  /* 0x0000763211117816 */ /* 0x000fc40000000011 */
[C---:B-1----:R-:W-:Y:S02]  /*3c60*/  LEA R4, P1, R14.reuse, R16, 0x1 ;  /* 0x000000100e047211 */ /* 0x042fe400078208ff */
[-C--:B------:R-:W-:Y:S02]  /*3c70*/  LEA.HI.X.SX32 R3, R73, R72.reuse, 0x1, P6 ;  /* 0x0000004849037211 */ /* 0x080fe400030f0eff */
[----:B------:R-:W-:Y:S02]  /*3c80*/  LEA.HI.X.SX32 R5, R14, R72, 0x1, P1 ;  /* 0x000000480e057211 */ /* 0x000fe400008f0eff */
[----:B------:R-:W-:Y:S01]  /*3c90*/  ISETP.LT.AND P1, PT, R13, UR15, !P0 ;  /* 0x0000000f0d007c0c */ /* 0x000fe2000c721270 */
[----:B----4-:R2:W-:Y:S01]  /*3ca0*/  @P4 STG.E.U16 desc[UR10][R2.64], R23 ;  /* 0x0000001702004986 */ /* 0x0105e2000c10150a */
[----:B------:R-:W-:Y:S02]  /*3cb0*/  ISETP.LT.AND P0, PT, R0, UR15, !P0 ;  /* 0x0000000f00007c0c */ /* 0x000fe4000c701270 */
[----:B------:R-:W-:Y:S01]  /*3cc0*/  LEA R10, P6, R12, R16, 0x1 ;  /* 0x000000100c0a7211 */ /* 0x000fe200078c08ff */
[----:B------:R2:W-:Y:S01]  /*3cd0*/  @P3 STG.E.U16 desc[UR10][R8.64], R17 ;  /* 0x0000001108003986 */ /* 0x0005e2000c10150a */
[----:B------:R-:W-:-:S02]  /*3ce0*/  PRMT R19, R19, 0x7632, R19 ;  /* 0x0000763213137816 */ /* 0x000fc40000000013 */
[----:B------:R-:W-:Y:S02]  /*3cf0*/  LEA.HI.X.SX32 R11, R12, R72, 0x1, P6 ;  /* 0x000000480c0b7211 */ /* 0x000fe400030f0eff */
[----:B------:R-:W-:Y:S02]  /*3d00*/  PRMT R0, R21, 0x7632, R0 ;  /* 0x0000763215007816 */ /* 0x000fe40000000000 */
[C---:B------:R-:W-:Y:S01]  /*3d10*/  LEA R12, P6, R15.reuse, R16, 0x1 ;  /* 0x000000100f0c7211 */ /* 0x040fe200078c08ff */
[----:B------:R2:W-:Y:S03]  /*3d20*/  @P2 STG.E.U16 desc[UR10][R10.64], R19 ;  /* 0x000000130a002986 */ /* 0x0005e6000c10150a */
[----:B------:R-:W-:Y:S01]  /*3d30*/  LEA.HI.X.SX32 R13, R15, R72, 0x1, P6 ;  /* 0x000000480f0d7211 */ /* 0x000fe200030f0eff */
[----:B------:R2:W-:Y:S01]  /*3d40*/  @P1 STG.E.U16 desc[UR10][R4.64], R0 ;  /* 0x0000000004001986 */ /* 0x0005e2000c10150a */
[----:B------:R-:W-:Y:S07]  /*3d50*/  @!P0 EXIT ;  /* 0x000000000000894d */ /* 0x000fee0003800000 */
[----:B--2---:R-:W-:-:S05]  /*3d60*/  PRMT R6, R23, 0x7632, R6 ;  /* 0x0000763217067816 */ /* 0x004fca0000000006 */
[----:B------:R-:W-:Y:S01]  /*3d70*/  STG.E.U16 desc[UR10][R12.64], R6 ;  /* 0x000000060c007986 */ /* 0x000fe2000c10150a */
[----:B------:R-:W-:Y:S05]  /*3d80*/  EXIT ;  /* 0x000000000000794d */ /* 0x000fea0003800000 */
.L_x_2:
[----:B------:R-:W-:-:S00]  /*3d90*/  BRA `(.L_x_2) ;  /* 0xfffffffc00fc7947 */ /* 0x000fc0000383ffff */
[----:B------:R-:W-:-:S00]  /*3da0*/  NOP ;  /* 0x0000000000007918 */ /* 0x000fc00000000000 */
        /* <DEDUP_REMOVED lines=13> */
.L_x_3:


//--------------------- .nv.shared.matmul_kernel  --------------------------
	.section	.nv.shared.matmul_kernel,"aw",@nobits
	.sectionflags	@""
	.align	16
	.zero		1024


//--------------------- .nv.shared.reserved.0     --------------------------
	.section	.nv.shared.reserved.0,"aw",@nobits
	.weak		__nv_reservedSMEM_offset_0_alias
	.size		__nv_reservedSMEM_offset_0_alias, 0, 64
	.other		__nv_reservedSMEM_offset_0_alias,@"STO_CUDA_RESERVED_SHARED STV_DEFAULT"
__nv_reservedSMEM_offset_0_alias:
	.zero		0
	.zero		64


//--------------------- .nv.constant0.matmul_kernel --------------------------
	.section	.nv.constant0.matmul_kernel,"a",@progbits
	.sectionflags	@""
	.align	4
.nv.constant0.matmul_kernel:
	.zero		976


//--------------------- SYMBOLS --------------------------

	.type		.nv.reservedSmem.offset0,@object
	.size		.nv.reservedSmem.offset0,0x4
	.type		.nv.reservedSmem.cap,@object
	.size		.nv.reservedSmem.cap,0x4
